	.target	sm_90a

	.elftype	@"ET_EXEC"


//--------------------- .note.nv.tkinfo           --------------------------
	.section	.note.nv.tkinfo,"",@"SHT_NOTE"
	.sectionflags	@"SHF_NOTE_NV_TKINFO"
	.tkinfo
        /*0018*/ 	.word	0x00000002
        /*0030*/ 	.string	""
        /*0030*/ 	.string	"ptxas"
        /*0030*/ 	.string	"Cuda compilation tools, release 13.0, V13.0.88"
        /*0030*/ 	.string	"Build cuda_13.0.r13.0/compiler.36424714_0"
        /*0030*/ 	.string	"-arch sm_90a -m 64 "



//--------------------- .note.nv.cuinfo           --------------------------
	.section	.note.nv.cuinfo,"",@"SHT_NOTE"
	.sectionflags	@"SHF_NOTE_NV_CUINFO"
        /*0018*/ 	.short	0x0002
        /*001a*/ 	.short	0x005a
        /*001c*/ 	.short	0x0082
	.zero		2


//--------------------- .nv.info                  --------------------------
	.section	.nv.info,"",@"SHT_CUDA_INFO"
	.align	4


	//----- nvinfo : EIATTR_REGCOUNT
	.align		4
        /*0000*/ 	.byte	0x04, 0x2f
        /*0002*/ 	.short	(.L_12 - .L_11)
	.align		4
.L_11:
        /*0004*/ 	.word	index@(_ZN7cutlass13device_kernelINS_4gemm6kernel13GemmUniversalIN4cute5tupleIJiiiiEEENS1_10collective13CollectiveMmaINS1_37MainloopSm90TmaGmmaWarpSpecializedFP8ILi4ENS5_IJNS4_1CILi1EEESB_SB_EEENS1_35KernelTmaWarpSpecializedCooperativeEEENS5_IJNSA_ILi128EEENSA_ILi256EEESF_EEENS_12float_e5m2_tENS5_IJlSB_lEEESI_SJ_NS4_8TiledMMAINS4_8MMA_AtomIJNS4_4SM904GMMA31MMA_64x256x32_F32E5M2E5M2_SS_TNILNSN_7ScaleInE1ELSP_1EEEEEENS4_6LayoutINS5_IJNSA_ILi2EEESB_SB_EEENS5_IJSB_NSA_ILi0EEESV_EEEEENS5_IJNS4_10UnderscoreESY_SY_EEEEENS4_13SM90_TMA_LOADENS4_14ComposedLayoutINS4_7SwizzleILi3ELi4ELi3EEENS4_18smem_ptr_flag_bitsILi8EEENSS_INS5_IJNSA_ILi8EEESF_EEENS5_IJSF_SB_EEEEEEEvNS4_8identityES11_S1B_vS1C_EENS_8epilogue10collective6detail29Sm90TmaWarpSpecializedAdapterINS1F_15DefaultEpilogueISI_SJ_SJ_NS1E_6thread17LinearCombinationISI_Li1EffLNS1J_9ScaleType4KindE0ELNS_15FloatRoundStyleE2ESI_EENS1_15EpilogueDefaultEEEEEvvEEEEvNT_6ParamsE)
        /*0008*/ 	.word	0x000000a8


	//----- nvinfo : EIATTR_FRAME_SIZE
	.align		4
.L_12:
        /*000c*/ 	.byte	0x04, 0x11
        /*000e*/ 	.short	(.L_14 - .L_13)
	.align		4
.L_13:
        /*0010*/ 	.word	index@(_ZN7cutlass13device_kernelINS_4gemm6kernel13GemmUniversalIN4cute5tupleIJiiiiEEENS1_10collective13CollectiveMmaINS1_37MainloopSm90TmaGmmaWarpSpecializedFP8ILi4ENS5_IJNS4_1CILi1EEESB_SB_EEENS1_35KernelTmaWarpSpecializedCooperativeEEENS5_IJNSA_ILi128EEENSA_ILi256EEESF_EEENS_12float_e5m2_tENS5_IJlSB_lEEESI_SJ_NS4_8TiledMMAINS4_8MMA_AtomIJNS4_4SM904GMMA31MMA_64x256x32_F32E5M2E5M2_SS_TNILNSN_7ScaleInE1ELSP_1EEEEEENS4_6LayoutINS5_IJNSA_ILi2EEESB_SB_EEENS5_IJSB_NSA_ILi0EEESV_EEEEENS5_IJNS4_10UnderscoreESY_SY_EEEEENS4_13SM90_TMA_LOADENS4_14ComposedLayoutINS4_7SwizzleILi3ELi4ELi3EEENS4_18smem_ptr_flag_bitsILi8EEENSS_INS5_IJNSA_ILi8EEESF_EEENS5_IJSF_SB_EEEEEEEvNS4_8identityES11_S1B_vS1C_EENS_8epilogue10collective6detail29Sm90TmaWarpSpecializedAdapterINS1F_15DefaultEpilogueISI_SJ_SJ_NS1E_6thread17LinearCombinationISI_Li1EffLNS1J_9ScaleType4KindE0ELNS_15FloatRoundStyleE2ESI_EENS1_15EpilogueDefaultEEEEEvvEEEEvNT_6ParamsE)
        /*0014*/ 	.word	0x000000f0


	//----- nvinfo : EIATTR_MIN_STACK_SIZE
	.align		4
.L_14:
        /*0018*/ 	.byte	0x04, 0x12
        /*001a*/ 	.short	(.L_16 - .L_15)
	.align		4
.L_15:
        /*001c*/ 	.word	index@(_ZN7cutlass13device_kernelINS_4gemm6kernel13GemmUniversalIN4cute5tupleIJiiiiEEENS1_10collective13CollectiveMmaINS1_37MainloopSm90TmaGmmaWarpSpecializedFP8ILi4ENS5_IJNS4_1CILi1EEESB_SB_EEENS1_35KernelTmaWarpSpecializedCooperativeEEENS5_IJNSA_ILi128EEENSA_ILi256EEESF_EEENS_12float_e5m2_tENS5_IJlSB_lEEESI_SJ_NS4_8TiledMMAINS4_8MMA_AtomIJNS4_4SM904GMMA31MMA_64x256x32_F32E5M2E5M2_SS_TNILNSN_7ScaleInE1ELSP_1EEEEEENS4_6LayoutINS5_IJNSA_ILi2EEESB_SB_EEENS5_IJSB_NSA_ILi0EEESV_EEEEENS5_IJNS4_10UnderscoreESY_SY_EEEEENS4_13SM90_TMA_LOADENS4_14ComposedLayoutINS4_7SwizzleILi3ELi4ELi3EEENS4_18smem_ptr_flag_bitsILi8EEENSS_INS5_IJNSA_ILi8EEESF_EEENS5_IJSF_SB_EEEEEEEvNS4_8identityES11_S1B_vS1C_EENS_8epilogue10collective6detail29Sm90TmaWarpSpecializedAdapterINS1F_15DefaultEpilogueISI_SJ_SJ_NS1E_6thread17LinearCombinationISI_Li1EffLNS1J_9ScaleType4KindE0ELNS_15FloatRoundStyleE2ESI_EENS1_15EpilogueDefaultEEEEEvvEEEEvNT_6ParamsE)
        /*0020*/ 	.word	0x000000f0
.L_16:


//--------------------- .nv.compat                --------------------------
	.section	.nv.compat,"",@"SHT_CUDA_COMPAT_INFO"
	.align	4
        /*0000*/ 	.byte	0x02, 0x09, 0x01, 0x00, 0x02, 0x02, 0x04, 0x00, 0x02, 0x05, 0x05, 0x00, 0x03, 0x07, 0x01, 0x01
        /*0010*/ 	.byte	0x02, 0x03, 0x01, 0x00, 0x02, 0x06, 0x01, 0x00, 0x04, 0x0b, 0x08, 0x00, 0x00, 0x00, 0x00, 0x00
        /*0020*/ 	.byte	0x00, 0x00, 0x00, 0x00


//--------------------- .nv.info._ZN7cutlass13device_kernelINS_4gemm6kernel13GemmUniversalIN4cute5tupleIJiiiiEEENS1_10collective13CollectiveMmaINS1_37MainloopSm90TmaGmmaWarpSpecializedFP8ILi4ENS5_IJNS4_1CILi1EEESB_SB_EEENS1_35KernelTmaWarpSpecializedCooperativeEEENS5_IJNSA_ILi128EEENSA_ILi256EEESF_EEENS_12float_e5m2_tENS5_IJlSB_lEEESI_SJ_NS4_8TiledMMAINS4_8MMA_AtomIJNS4_4SM904GMMA31MMA_64x256x32_F32E5M2E5M2_SS_TNILNSN_7ScaleInE1ELSP_1EEEEEENS4_6LayoutINS5_IJNSA_ILi2EEESB_SB_EEENS5_IJSB_NSA_ILi0EEESV_EEEEENS5_IJNS4_10UnderscoreESY_SY_EEEEENS4_13SM90_TMA_LOADENS4_14ComposedLayoutINS4_7SwizzleILi3ELi4ELi3EEENS4_18smem_ptr_flag_bitsILi8EEENSS_INS5_IJNSA_ILi8EEESF_EEENS5_IJSF_SB_EEEEEEEvNS4_8identityES11_S1B_vS1C_EENS_8epilogue10collective6detail29Sm90TmaWarpSpecializedAdapterINS1F_15DefaultEpilogueISI_SJ_SJ_NS1E_6thread17LinearCombinationISI_Li1EffLNS1J_9ScaleType4KindE0ELNS_15FloatRoundStyleE2ESI_EENS1_15EpilogueDefaultEEEEEvvEEEEvNT_6ParamsE --------------------------
	.section	.nv.info._ZN7cutlass13device_kernelINS_4gemm6kernel13GemmUniversalIN4cute5tupleIJiiiiEEENS1_10collective13CollectiveMmaINS1_37MainloopSm90TmaGmmaWarpSpecializedFP8ILi4ENS5_IJNS4_1CILi1EEESB_SB_EEENS1_35KernelTmaWarpSpecializedCooperativeEEENS5_IJNSA_ILi128EEENSA_ILi256EEESF_EEENS_12float_e5m2_tENS5_IJlSB_lEEESI_SJ_NS4_8TiledMMAINS4_8MMA_AtomIJNS4_4SM904GMMA31MMA_64x256x32_F32E5M2E5M2_SS_TNILNSN_7ScaleInE1ELSP_1EEEEEENS4_6LayoutINS5_IJNSA_ILi2EEESB_SB_EEENS5_IJSB_NSA_ILi0EEESV_EEEEENS5_IJNS4_10UnderscoreESY_SY_EEEEENS4_13SM90_TMA_LOADENS4_14ComposedLayoutINS4_7SwizzleILi3ELi4ELi3EEENS4_18smem_ptr_flag_bitsILi8EEENSS_INS5_IJNSA_ILi8EEESF_EEENS5_IJSF_SB_EEEEEEEvNS4_8identityES11_S1B_vS1C_EENS_8epilogue10collective6detail29Sm90TmaWarpSpecializedAdapterINS1F_15DefaultEpilogueISI_SJ_SJ_NS1E_6thread17LinearCombinationISI_Li1EffLNS1J_9ScaleType4KindE0ELNS_15FloatRoundStyleE2ESI_EENS1_15EpilogueDefaultEEEEEvvEEEEvNT_6ParamsE,"",@"SHT_CUDA_INFO"
	.sectionflags	@""
	.align	4


	//----- nvinfo : EIATTR_CUDA_API_VERSION
	.align		4
        /*0000*/ 	.byte	0x04, 0x37
        /*0002*/ 	.short	(.L_18 - .L_17)
.L_17:
        /*0004*/ 	.word	0x00000082


	//----- nvinfo : EIATTR_KPARAM_INFO
	.align		4
.L_18:
        /*0008*/ 	.byte	0x04, 0x17
        /*000a*/ 	.short	(.L_20 - .L_19)
.L_19:
        /*000c*/ 	.word	0x00000000
        /*0010*/ 	.short	0x0000
        /*0012*/ 	.short	0x0070
        /*0014*/ 	.byte	0x00, 0xf0, 0x01, 0x10


	//----- nvinfo : EIATTR_SPARSE_MMA_MASK
	.align		4
.L_20:
        /*0018*/ 	.byte	0x03, 0x50
        /*001a*/ 	.short	0x0000


	//----- nvinfo : EIATTR_MAXREG_COUNT
	.align		4
        /*001c*/ 	.byte	0x03, 0x1b
        /*001e*/ 	.short	0x00a8


	//----- nvinfo : EIATTR_NUM_BARRIERS
	.align		4
        /*0020*/ 	.byte	0x02, 0x4c
        /*0022*/ 	.byte	0x01
	.zero		1


	//----- nvinfo : EIATTR_ANNOTATIONS
	.align		4
        /*0024*/ 	.byte	0x04, 0x55
        /*0026*/ 	.short	(.L_22 - .L_21)


	//   ....[0]....
.L_21:
        /*0028*/ 	.word	0x00000001
        /*002c*/ 	.byte	0x90, 0x05, 0x00, 0x00, 0x01, 0x00, 0x00, 0x00, 0xb0, 0x05, 0x00, 0x00, 0x01, 0x00, 0x00, 0x00
        /* <DEDUP_REMOVED lines=185> */
        /*0bcc*/ 	.byte	0x10, 0x01, 0x01, 0x00


	//----- nvinfo : EIATTR_MERCURY_ISA_VERSION
	.align		4
.L_22:
        /*0bd0*/ 	.byte	0x03, 0x5f
        /*0bd2*/ 	.short	0x0101


	//----- nvinfo : EIATTR_INT_WARP_WIDE_INSTR_OFFSETS
	.align		4
        /*0bd4*/ 	.byte	0x04, 0x31
        /*0bd6*/ 	.short	(.L_24 - .L_23)


	//   ....[0]....
.L_23:
        /*0bd8*/ 	.word	0x00000460


	//   ....[1]....
        /*0bdc*/ 	.word	0x00000470


	//   ....[2]....
        /*0be0*/ 	.word	0x000005a0


	//----- nvinfo : EIATTR_COOP_GROUP_MASK_REGIDS
	.align		4
.L_24:
        /*0be4*/ 	.byte	0x04, 0x29
        /*0be6*/ 	.short	(.L_26 - .L_25)


	//   ....[0]....
.L_25:
        /*0be8*/ 	.word	0xffffffff


	//   ....[1]....
        /*0bec*/ 	.word	0xffffffff


	//   ....[2]....
        /*0bf0*/ 	.word	0xffffffff


	//   ....[3]....
        /*0bf4*/ 	.word	0xffffffff


	//   ....[4]....
        /*0bf8*/ 	.word	0xffffffff


	//----- nvinfo : EIATTR_COOP_GROUP_INSTR_OFFSETS
	.align		4
.L_26:
        /*0bfc*/ 	.byte	0x04, 0x28
        /*0bfe*/ 	.short	(.L_28 - .L_27)


	//   ....[0]....
.L_27:
        /*0c00*/ 	.word	0x00000070


	//   ....[1]....
        /*0c04*/ 	.word	0x00000080


	//   ....[2]....
        /*0c08*/ 	.word	0x000001a0


	//   ....[3]....
        /*0c0c*/ 	.word	0x000003b0


	//   ....[4]....
        /*0c10*/ 	.word	0x000012f0


	//----- nvinfo : EIATTR_REG_RECONFIG
	.align		4
.L_28:
        /*0c14*/ 	.byte	0x01, 0x54
	.zero		2


	//----- nvinfo : EIATTR_MBARRIER_INSTR_OFFSETS
	.align		4
        /*0c18*/ 	.byte	0x04, 0x39
        /*0c1a*/ 	.short	(.L_30 - .L_29)


	//   ....[0]....
.L_29:
        /*0c1c*/ 	.word	0x00000320
        /*0c20*/ 	.word	0x000000ff
        /*0c24*/ 	.word	0x00000000
        /*0c28*/ 	.short	0x0100
        /*0c2a*/ 	.byte	0x09
	.zero		1


	//   ....[1]....
        /*0c2c*/ 	.word	0x00000330
        /*0c30*/ 	.word	0x000000ff
        /*0c34*/ 	.word	0x00000020
        /*0c38*/ 	.short	0x0100
        /*0c3a*/ 	.byte	0x09
	.zero		1


	//   ....[2]....
        /*0c3c*/ 	.word	0x00000340
        /*0c40*/ 	.word	0x000000ff
        /*0c44*/ 	.word	0x00000008
        /*0c48*/ 	.short	0x0100
        /*0c4a*/ 	.byte	0x09
	.zero		1


	//   ....[3]....
        /*0c4c*/ 	.word	0x00000350
        /*0c50*/ 	.word	0x000000ff
        /*0c54*/ 	.word	0x00000028
        /*0c58*/ 	.short	0x0100
        /*0c5a*/ 	.byte	0x09
	.zero		1


	//   ....[4]....
        /*0c5c*/ 	.word	0x00000360
        /*0c60*/ 	.word	0x000000ff
        /*0c64*/ 	.word	0x00000010
        /*0c68*/ 	.short	0x0100
        /*0c6a*/ 	.byte	0x09
	.zero		1


	//   ....[5]....
        /*0c6c*/ 	.word	0x00000370
        /*0c70*/ 	.word	0x000000ff
        /*0c74*/ 	.word	0x00000030
        /*0c78*/ 	.short	0x0100
        /*0c7a*/ 	.byte	0x09
	.zero		1


	//   ....[6]....
        /*0c7c*/ 	.word	0x00000380
        /*0c80*/ 	.word	0x000000ff
        /*0c84*/ 	.word	0x00000018
        /*0c88*/ 	.short	0x0100
        /*0c8a*/ 	.byte	0x09
	.zero		1


	//   ....[7]....
        /*0c8c*/ 	.word	0x00000390
        /*0c90*/ 	.word	0x000000ff
        /*0c94*/ 	.word	0x00000038
        /*0c98*/ 	.short	0x0100
        /*0c9a*/ 	.byte	0x09
	.zero		1


	//   ....[8]....
        /*0c9c*/ 	.word	0x000005d0
        /*0ca0*/ 	.word	0x000000ff
        /*0ca4*/ 	.word	0x00000050
        /*0ca8*/ 	.short	0x0100
        /*0caa*/ 	.byte	0x06
	.zero		1


	//   ....[9]....
        /*0cac*/ 	.word	0x000005e0
        /*0cb0*/ 	.word	0x000000ff
        /*0cb4*/ 	.word	0x00000058
        /*0cb8*/ 	.short	0x0100
        /*0cba*/ 	.byte	0x06
	.zero		1


	//   ....[10]....
        /*0cbc*/ 	.word	0x00001af0
        /*0cc0*/ 	.word	0x000000ff
        /*0cc4*/ 	.word	0x00000000
        /*0cc8*/ 	.short	0x010a
        /*0cca*/ 	.byte	0x06
	.zero		1


	//   ....[11]....
        /*0ccc*/ 	.word	0x00001b30
        /*0cd0*/ 	.word	0x000000ff
        /*0cd4*/ 	.word	0x00000000
        /*0cd8*/ 	.short	0x010a
        /*0cda*/ 	.byte	0x06
	.zero		1


	//   ....[12]....
        /*0cdc*/ 	.word	0x00002df0
        /*0ce0*/ 	.word	0x000000ff
        /*0ce4*/ 	.word	0x00000000
        /*0ce8*/ 	.short	0x010a
        /*0cea*/ 	.byte	0x09
	.zero		1


	//   ....[13]....
        /*0cec*/ 	.word	0x00002e30
        /*0cf0*/ 	.word	0x000000ff
        /*0cf4*/ 	.word	0x00000000
        /*0cf8*/ 	.short	0x010a
        /*0cfa*/ 	.byte	0x09
	.zero		1


	//   ....[14]....
        /*0cfc*/ 	.word	0x00003f00
        /*0d00*/ 	.word	0x000000ff
        /*0d04*/ 	.word	0x00000000
        /*0d08*/ 	.short	0x0101
        /*0d0a*/ 	.byte	0x08
	.zero		1


	//   ....[15]....
        /*0d0c*/ 	.word	0x00005070
        /*0d10*/ 	.word	0x000000ff
        /*0d14*/ 	.word	0x00000000
        /*0d18*/ 	.short	0x0101
        /*0d1a*/ 	.byte	0x06
	.zero		1


	//   ....[16]....
        /*0d1c*/ 	.word	0x0000f320
        /*0d20*/ 	.word	0x0000000d
        /*0d24*/ 	.word	0x00000020
        /*0d28*/ 	.short	0x010a
        /*0d2a*/ 	.byte	0x3f
	.zero		1


	//   ....[17]....
        /*0d2c*/ 	.word	0x0000f730
        /*0d30*/ 	.word	0x00000003
        /*0d34*/ 	.word	0x00000058
        /*0d38*/ 	.short	0x0101
        /*0d3a*/ 	.byte	0x3f
	.zero		1


	//   ....[18]....
        /*0d3c*/ 	.word	0x0000fe60
        /*0d40*/ 	.word	0x00000007
        /*0d44*/ 	.word	0x00000000
        /*0d48*/ 	.short	0x010a
        /*0d4a*/ 	.byte	0x3f
	.zero		1


	//   ....[19]....
        /*0d4c*/ 	.word	0x0000fee0
        /*0d50*/ 	.word	0x00000009
        /*0d54*/ 	.word	0x00000000
        /*0d58*/ 	.short	0x010a
        /*0d5a*/ 	.byte	0x3f
	.zero		1


	//   ....[20]....
        /*0d5c*/ 	.word	0x0000ff70
        /*0d60*/ 	.word	0x00000006
        /*0d64*/ 	.word	0x00000000
        /*0d68*/ 	.short	0x010a
        /*0d6a*/ 	.byte	0x3f
	.zero		1


	//   ....[21]....
        /*0d6c*/ 	.word	0x00010000
        /*0d70*/ 	.word	0x00000003
        /*0d74*/ 	.word	0x00000000
        /*0d78*/ 	.short	0x010a
        /*0d7a*/ 	.byte	0x3f
	.zero		1


	//   ....[22]....
        /*0d7c*/ 	.word	0x00010070
        /*0d80*/ 	.word	0x00000003
        /*0d84*/ 	.word	0x00000000
        /*0d88*/ 	.short	0x010a
        /*0d8a*/ 	.byte	0x3f
	.zero		1


	//   ....[23]....
        /*0d8c*/ 	.word	0x000100e0
        /*0d90*/ 	.word	0x00000000
        /*0d94*/ 	.word	0x00000000
        /*0d98*/ 	.short	0x010a
        /*0d9a*/ 	.byte	0x3f
	.zero		1


	//   ....[24]....
        /*0d9c*/ 	.word	0x000101c0
        /*0da0*/ 	.word	0x0000000d
        /*0da4*/ 	.word	0x00000020
        /*0da8*/ 	.short	0x010a
        /*0daa*/ 	.byte	0x3f
	.zero		1


	//   ....[25]....
        /*0dac*/ 	.word	0x000102a0
        /*0db0*/ 	.word	0x00000007
        /*0db4*/ 	.word	0x00000000
        /*0db8*/ 	.short	0x010a
        /*0dba*/ 	.byte	0x3f
	.zero		1


	//   ....[26]....
        /*0dbc*/ 	.word	0x000102f0
        /*0dc0*/ 	.word	0x00000009
        /*0dc4*/ 	.word	0x00000000
        /*0dc8*/ 	.short	0x010a
        /*0dca*/ 	.byte	0x3f
	.zero		1


	//   ....[27]....
        /*0dcc*/ 	.word	0x00010340
        /*0dd0*/ 	.word	0x00000006
        /*0dd4*/ 	.word	0x00000000
        /*0dd8*/ 	.short	0x010a
        /*0dda*/ 	.byte	0x3f
	.zero		1


	//----- nvinfo : EIATTR_NUM_MBARRIERS
	.align		4
.L_30:
        /*0ddc*/ 	.byte	0x03, 0x38
        /*0dde*/ 	.short	0x000a


	//----- nvinfo : EIATTR_EXIT_INSTR_OFFSETS
	.align		4
        /*0de0*/ 	.byte	0x04, 0x1c
        /*0de2*/ 	.short	(.L_32 - .L_31)


	//   ....[0]....
.L_31:
        /*0de4*/ 	.word	0x00000640


	//   ....[1]....
        /*0de8*/ 	.word	0x00000f90


	//   ....[2]....
        /*0dec*/ 	.word	0x0000e960


	//   ....[3]....
        /*0df0*/ 	.word	0x0000efb0


	//   ....[4]....
        /*0df4*/ 	.word	0x00010050


	//----- nvinfo : EIATTR_MAX_THREADS
	.align		4
.L_32:
        /*0df8*/ 	.byte	0x04, 0x05
        /*0dfa*/ 	.short	(.L_34 - .L_33)
.L_33:
        /*0dfc*/ 	.word	0x00000180
        /*0e00*/ 	.word	0x00000001
        /*0e04*/ 	.word	0x00000001


	//----- nvinfo : EIATTR_CRS_STACK_SIZE
	.align		4
.L_34:
        /*0e08*/ 	.byte	0x04, 0x1e
        /*0e0a*/ 	.short	(.L_36 - .L_35)
.L_35:
        /*0e0c*/ 	.word	0x00000000


	//----- nvinfo : EIATTR_CBANK_PARAM_SIZE
	.align		4
.L_36:
        /*0e10*/ 	.byte	0x03, 0x19
        /*0e12*/ 	.short	0x0470


	//----- nvinfo : EIATTR_PARAM_CBANK
	.align		4
        /*0e14*/ 	.byte	0x04, 0x0a
        /*0e16*/ 	.short	(.L_38 - .L_37)
	.align		4
.L_37:
        /*0e18*/ 	.word	index@(.nv.constant0._ZN7cutlass13device_kernelINS_4gemm6kernel13GemmUniversalIN4cute5tupleIJiiiiEEENS1_10collective13CollectiveMmaINS1_37MainloopSm90TmaGmmaWarpSpecializedFP8ILi4ENS5_IJNS4_1CILi1EEESB_SB_EEENS1_35KernelTmaWarpSpecializedCooperativeEEENS5_IJNSA_ILi128EEENSA_ILi256EEESF_EEENS_12float_e5m2_tENS5_IJlSB_lEEESI_SJ_NS4_8TiledMMAINS4_8MMA_AtomIJNS4_4SM904GMMA31MMA_64x256x32_F32E5M2E5M2_SS_TNILNSN_7ScaleInE1ELSP_1EEEEEENS4_6LayoutINS5_IJNSA_ILi2EEESB_SB_EEENS5_IJSB_NSA_ILi0EEESV_EEEEENS5_IJNS4_10UnderscoreESY_SY_EEEEENS4_13SM90_TMA_LOADENS4_14ComposedLayoutINS4_7SwizzleILi3ELi4ELi3EEENS4_18smem_ptr_flag_bitsILi8EEENSS_INS5_IJNSA_ILi8EEESF_EEENS5_IJSF_SB_EEEEEEEvNS4_8identityES11_S1B_vS1C_EENS_8epilogue10collective6detail29Sm90TmaWarpSpecializedAdapterINS1F_15DefaultEpilogueISI_SJ_SJ_NS1E_6thread17LinearCombinationISI_Li1EffLNS1J_9ScaleType4KindE0ELNS_15FloatRoundStyleE2ESI_EENS1_15EpilogueDefaultEEEEEvvEEEEvNT_6ParamsE)
        /*0e1c*/ 	.short	0x0210
        /*0e1e*/ 	.short	0x0470


	//----- nvinfo : EIATTR_SW_WAR
	.align		4
.L_38:
        /*0e20*/ 	.byte	0x04, 0x36
        /*0e22*/ 	.short	(.L_40 - .L_39)
.L_39:
        /*0e24*/ 	.word	0x00000008
.L_40:


//--------------------- .nv.callgraph             --------------------------
	.section	.nv.callgraph,"",@"SHT_CUDA_CALLGRAPH"
	.align	4
	.sectionentsize	8
	.align		4
        /*0000*/ 	.word	0x00000000
	.align		4
        /*0004*/ 	.word	0xffffffff
	.align		4
        /*0008*/ 	.word	0x00000000
	.align		4
        /*000c*/ 	.word	0xfffffffe
	.align		4
        /*0010*/ 	.word	0x00000000
	.align		4
        /*0014*/ 	.word	0xfffffffd
	.align		4
        /*0018*/ 	.word	0x00000000
	.align		4
        /*001c*/ 	.word	0xfffffffc


//--------------------- .nv.constant4             --------------------------
	.section	.nv.constant4,"a",@progbits
	.align	8
	.align		8
.nv.constant4:
        /*0000*/ 	.dword	_ZN40_INTERNAL_206df2a4_4_k_cu_6290b603_188494cuda3std3__45__cpo5beginE
	.align		8
        /*0008*/ 	.dword	_ZN40_INTERNAL_206df2a4_4_k_cu_6290b603_188494cuda3std3__45__cpo3endE
	.align		8
        /*0010*/ 	.dword	_ZN40_INTERNAL_206df2a4_4_k_cu_6290b603_188494cuda3std3__45__cpo6cbeginE
	.align		8
        /*0018*/ 	.dword	_ZN40_INTERNAL_206df2a4_4_k_cu_6290b603_188494cuda3std3__45__cpo4cendE
	.align		8
        /*0020*/ 	.dword	_ZN40_INTERNAL_206df2a4_4_k_cu_6290b603_188494cuda3std3__442_GLOBAL__N__206df2a4_4_k_cu_6290b603_188496ignoreE
	.align		8
        /*0028*/ 	.dword	_ZN40_INTERNAL_206df2a4_4_k_cu_6290b603_188494cuda3std3__419piecewise_constructE
	.align		8
        /*0030*/ 	.dword	_ZN40_INTERNAL_206df2a4_4_k_cu_6290b603_188494cuda3std3__48in_placeE
	.align		8
        /*0038*/ 	.dword	_ZN40_INTERNAL_206df2a4_4_k_cu_6290b603_188494cuda3std6ranges3__45__cpo4swapE
	.align		8
        /*0040*/ 	.dword	_ZN40_INTERNAL_206df2a4_4_k_cu_6290b603_188494cuda3std6ranges3__45__cpo9iter_moveE
	.align		8
        /*0048*/ 	.dword	_ZN40_INTERNAL_206df2a4_4_k_cu_6290b603_188494cute7productE
	.align		8
        /*0050*/ 	.dword	_ZN40_INTERNAL_206df2a4_4_k_cu_6290b603_188494cute1_E


//--------------------- .text._ZN7cutlass13device_kernelINS_4gemm6kernel13GemmUniversalIN4cute5tupleIJiiiiEEENS1_10collective13CollectiveMmaINS1_37MainloopSm90TmaGmmaWarpSpecializedFP8ILi4ENS5_IJNS4_1CILi1EEESB_SB_EEENS1_35KernelTmaWarpSpecializedCooperativeEEENS5_IJNSA_ILi128EEENSA_ILi256EEESF_EEENS_12float_e5m2_tENS5_IJlSB_lEEESI_SJ_NS4_8TiledMMAINS4_8MMA_AtomIJNS4_4SM904GMMA31MMA_64x256x32_F32E5M2E5M2_SS_TNILNSN_7ScaleInE1ELSP_1EEEEEENS4_6LayoutINS5_IJNSA_ILi2EEESB_SB_EEENS5_IJSB_NSA_ILi0EEESV_EEEEENS5_IJNS4_10UnderscoreESY_SY_EEEEENS4_13SM90_TMA_LOADENS4_14ComposedLayoutINS4_7SwizzleILi3ELi4ELi3EEENS4_18smem_ptr_flag_bitsILi8EEENSS_INS5_IJNSA_ILi8EEESF_EEENS5_IJSF_SB_EEEEEEEvNS4_8identityES11_S1B_vS1C_EENS_8epilogue10collective6detail29Sm90TmaWarpSpecializedAdapterINS1F_15DefaultEpilogueISI_SJ_SJ_NS1E_6thread17LinearCombinationISI_Li1EffLNS1J_9ScaleType4KindE0ELNS_15FloatRoundStyleE2ESI_EENS1_15EpilogueDefaultEEEEEvvEEEEvNT_6ParamsE --------------------------
	.section	.text._ZN7cutlass13device_kernelINS_4gemm6kernel13GemmUniversalIN4cute5tupleIJiiiiEEENS1_10collective13CollectiveMmaINS1_37MainloopSm90TmaGmmaWarpSpecializedFP8ILi4ENS5_IJNS4_1CILi1EEESB_SB_EEENS1_35KernelTmaWarpSpecializedCooperativeEEENS5_IJNSA_ILi128EEENSA_ILi256EEESF_EEENS_12float_e5m2_tENS5_IJlSB_lEEESI_SJ_NS4_8TiledMMAINS4_8MMA_AtomIJNS4_4SM904GMMA31MMA_64x256x32_F32E5M2E5M2_SS_TNILNSN_7ScaleInE1ELSP_1EEEEEENS4_6LayoutINS5_IJNSA_ILi2EEESB_SB_EEENS5_IJSB_NSA_ILi0EEESV_EEEEENS5_IJNS4_10UnderscoreESY_SY_EEEEENS4_13SM90_TMA_LOADENS4_14ComposedLayoutINS4_7SwizzleILi3ELi4ELi3EEENS4_18smem_ptr_flag_bitsILi8EEENSS_INS5_IJNSA_ILi8EEESF_EEENS5_IJSF_SB_EEEEEEEvNS4_8identityES11_S1B_vS1C_EENS_8epilogue10collective6detail29Sm90TmaWarpSpecializedAdapterINS1F_15DefaultEpilogueISI_SJ_SJ_NS1E_6thread17LinearCombinationISI_Li1EffLNS1J_9ScaleType4KindE0ELNS_15FloatRoundStyleE2ESI_EENS1_15EpilogueDefaultEEEEEvvEEEEvNT_6ParamsE,"ax",@progbits
	.align	128
.text._ZN7cutlass13device_kernelINS_4gemm6kernel13GemmUniversalIN4cute5tupleIJiiiiEEENS1_10collective13CollectiveMmaINS1_37MainloopSm90TmaGmmaWarpSpecializedFP8ILi4ENS5_IJNS4_1CILi1EEESB_SB_EEENS1_35KernelTmaWarpSpecializedCooperativeEEENS5_IJNSA_ILi128EEENSA_ILi256EEESF_EEENS_12float_e5m2_tENS5_IJlSB_lEEESI_SJ_NS4_8TiledMMAINS4_8MMA_AtomIJNS4_4SM904GMMA31MMA_64x256x32_F32E5M2E5M2_SS_TNILNSN_7ScaleInE1ELSP_1EEEEEENS4_6LayoutINS5_IJNSA_ILi2EEESB_SB_EEENS5_IJSB_NSA_ILi0EEESV_EEEEENS5_IJNS4_10UnderscoreESY_SY_EEEEENS4_13SM90_TMA_LOADENS4_14ComposedLayoutINS4_7SwizzleILi3ELi4ELi3EEENS4_18smem_ptr_flag_bitsILi8EEENSS_INS5_IJNSA_ILi8EEESF_EEENS5_IJSF_SB_EEEEEEEvNS4_8identityES11_S1B_vS1C_EENS_8epilogue10collective6detail29Sm90TmaWarpSpecializedAdapterINS1F_15DefaultEpilogueISI_SJ_SJ_NS1E_6thread17LinearCombinationISI_Li1EffLNS1J_9ScaleType4KindE0ELNS_15FloatRoundStyleE2ESI_EENS1_15EpilogueDefaultEEEEEvvEEEEvNT_6ParamsE:
        .type           _ZN7cutlass13device_kernelINS_4gemm6kernel13GemmUniversalIN4cute5tupleIJiiiiEEENS1_10collective13CollectiveMmaINS1_37MainloopSm90TmaGmmaWarpSpecializedFP8ILi4ENS5_IJNS4_1CILi1EEESB_SB_EEENS1_35KernelTmaWarpSpecializedCooperativeEEENS5_IJNSA_ILi128EEENSA_ILi256EEESF_EEENS_12float_e5m2_tENS5_IJlSB_lEEESI_SJ_NS4_8TiledMMAINS4_8MMA_AtomIJNS4_4SM904GMMA31MMA_64x256x32_F32E5M2E5M2_SS_TNILNSN_7ScaleInE1ELSP_1EEEEEENS4_6LayoutINS5_IJNSA_ILi2EEESB_SB_EEENS5_IJSB_NSA_ILi0EEESV_EEEEENS5_IJNS4_10UnderscoreESY_SY_EEEEENS4_13SM90_TMA_LOADENS4_14ComposedLayoutINS4_7SwizzleILi3ELi4ELi3EEENS4_18smem_ptr_flag_bitsILi8EEENSS_INS5_IJNSA_ILi8EEESF_EEENS5_IJSF_SB_EEEEEEEvNS4_8identityES11_S1B_vS1C_EENS_8epilogue10collective6detail29Sm90TmaWarpSpecializedAdapterINS1F_15DefaultEpilogueISI_SJ_SJ_NS1E_6thread17LinearCombinationISI_Li1EffLNS1J_9ScaleType4KindE0ELNS_15FloatRoundStyleE2ESI_EENS1_15EpilogueDefaultEEEEEvvEEEEvNT_6ParamsE,@function
        .size           _ZN7cutlass13device_kernelINS_4gemm6kernel13GemmUniversalIN4cute5tupleIJiiiiEEENS1_10collective13CollectiveMmaINS1_37MainloopSm90TmaGmmaWarpSpecializedFP8ILi4ENS5_IJNS4_1CILi1EEESB_SB_EEENS1_35KernelTmaWarpSpecializedCooperativeEEENS5_IJNSA_ILi128EEENSA_ILi256EEESF_EEENS_12float_e5m2_tENS5_IJlSB_lEEESI_SJ_NS4_8TiledMMAINS4_8MMA_AtomIJNS4_4SM904GMMA31MMA_64x256x32_F32E5M2E5M2_SS_TNILNSN_7ScaleInE1ELSP_1EEEEEENS4_6LayoutINS5_IJNSA_ILi2EEESB_SB_EEENS5_IJSB_NSA_ILi0EEESV_EEEEENS5_IJNS4_10UnderscoreESY_SY_EEEEENS4_13SM90_TMA_LOADENS4_14ComposedLayoutINS4_7SwizzleILi3ELi4ELi3EEENS4_18smem_ptr_flag_bitsILi8EEENSS_INS5_IJNSA_ILi8EEESF_EEENS5_IJSF_SB_EEEEEEEvNS4_8identityES11_S1B_vS1C_EENS_8epilogue10collective6detail29Sm90TmaWarpSpecializedAdapterINS1F_15DefaultEpilogueISI_SJ_SJ_NS1E_6thread17LinearCombinationISI_Li1EffLNS1J_9ScaleType4KindE0ELNS_15FloatRoundStyleE2ESI_EENS1_15EpilogueDefaultEEEEEvvEEEEvNT_6ParamsE,(.L_x_329 - _ZN7cutlass13device_kernelINS_4gemm6kernel13GemmUniversalIN4cute5tupleIJiiiiEEENS1_10collective13CollectiveMmaINS1_37MainloopSm90TmaGmmaWarpSpecializedFP8ILi4ENS5_IJNS4_1CILi1EEESB_SB_EEENS1_35KernelTmaWarpSpecializedCooperativeEEENS5_IJNSA_ILi128EEENSA_ILi256EEESF_EEENS_12float_e5m2_tENS5_IJlSB_lEEESI_SJ_NS4_8TiledMMAINS4_8MMA_AtomIJNS4_4SM904GMMA31MMA_64x256x32_F32E5M2E5M2_SS_TNILNSN_7ScaleInE1ELSP_1EEEEEENS4_6LayoutINS5_IJNSA_ILi2EEESB_SB_EEENS5_IJSB_NSA_ILi0EEESV_EEEEENS5_IJNS4_10UnderscoreESY_SY_EEEEENS4_13SM90_TMA_LOADENS4_14ComposedLayoutINS4_7SwizzleILi3ELi4ELi3EEENS4_18smem_ptr_flag_bitsILi8EEENSS_INS5_IJNSA_ILi8EEESF_EEENS5_IJSF_SB_EEEEEEEvNS4_8identityES11_S1B_vS1C_EENS_8epilogue10collective6detail29Sm90TmaWarpSpecializedAdapterINS1F_15DefaultEpilogueISI_SJ_SJ_NS1E_6thread17LinearCombinationISI_Li1EffLNS1J_9ScaleType4KindE0ELNS_15FloatRoundStyleE2ESI_EENS1_15EpilogueDefaultEEEEEvvEEEEvNT_6ParamsE)
        .other          _ZN7cutlass13device_kernelINS_4gemm6kernel13GemmUniversalIN4cute5tupleIJiiiiEEENS1_10collective13CollectiveMmaINS1_37MainloopSm90TmaGmmaWarpSpecializedFP8ILi4ENS5_IJNS4_1CILi1EEESB_SB_EEENS1_35KernelTmaWarpSpecializedCooperativeEEENS5_IJNSA_ILi128EEENSA_ILi256EEESF_EEENS_12float_e5m2_tENS5_IJlSB_lEEESI_SJ_NS4_8TiledMMAINS4_8MMA_AtomIJNS4_4SM904GMMA31MMA_64x256x32_F32E5M2E5M2_SS_TNILNSN_7ScaleInE1ELSP_1EEEEEENS4_6LayoutINS5_IJNSA_ILi2EEESB_SB_EEENS5_IJSB_NSA_ILi0EEESV_EEEEENS5_IJNS4_10UnderscoreESY_SY_EEEEENS4_13SM90_TMA_LOADENS4_14ComposedLayoutINS4_7SwizzleILi3ELi4ELi3EEENS4_18smem_ptr_flag_bitsILi8EEENSS_INS5_IJNSA_ILi8EEESF_EEENS5_IJSF_SB_EEEEEEEvNS4_8identityES11_S1B_vS1C_EENS_8epilogue10collective6detail29Sm90TmaWarpSpecializedAdapterINS1F_15DefaultEpilogueISI_SJ_SJ_NS1E_6thread17LinearCombinationISI_Li1EffLNS1J_9ScaleType4KindE0ELNS_15FloatRoundStyleE2ESI_EENS1_15EpilogueDefaultEEEEEvvEEEEvNT_6ParamsE,@"STO_CUDA_ENTRY STV_DEFAULT"
_ZN7cutlass13device_kernelINS_4gemm6kernel13GemmUniversalIN4cute5tupleIJiiiiEEENS1_10collective13CollectiveMmaINS1_37MainloopSm90TmaGmmaWarpSpecializedFP8ILi4ENS5_IJNS4_1CILi1EEESB_SB_EEENS1_35KernelTmaWarpSpecializedCooperativeEEENS5_IJNSA_ILi128EEENSA_ILi256EEESF_EEENS_12float_e5m2_tENS5_IJlSB_lEEESI_SJ_NS4_8TiledMMAINS4_8MMA_AtomIJNS4_4SM904GMMA31MMA_64x256x32_F32E5M2E5M2_SS_TNILNSN_7ScaleInE1ELSP_1EEEEEENS4_6LayoutINS5_IJNSA_ILi2EEESB_SB_EEENS5_IJSB_NSA_ILi0EEESV_EEEEENS5_IJNS4_10UnderscoreESY_SY_EEEEENS4_13SM90_TMA_LOADENS4_14ComposedLayoutINS4_7SwizzleILi3ELi4ELi3EEENS4_18smem_ptr_flag_bitsILi8EEENSS_INS5_IJNSA_ILi8EEESF_EEENS5_IJSF_SB_EEEEEEEvNS4_8identityES11_S1B_vS1C_EENS_8epilogue10collective6detail29Sm90TmaWarpSpecializedAdapterINS1F_15DefaultEpilogueISI_SJ_SJ_NS1E_6thread17LinearCombinationISI_Li1EffLNS1J_9ScaleType4KindE0ELNS_15FloatRoundStyleE2ESI_EENS1_15EpilogueDefaultEEEEEvvEEEEvNT_6ParamsE:
[----:B------:R-:W0:Y:S02]  /*0000*/  LDC R1, c[0x0][0x28] ;  /* 0x00000a00ff017b82 */ /* 0x000e240000000800 */
[----:B0-----:R-:W-:Y:S01]  /*0010*/  VIADD R1, R1, 0xffffff10 ;  /* 0xffffff1001017836 */ /* 0x001fe20000000000 */
[----:B------:R-:W0:Y:S01]  /*0020*/  S2R R2, SR_TID.X ;  /* 0x0000000000027919 */ /* 0x000e220000002100 */
[----:B------:R-:W-:Y:S01]  /*0030*/  ELECT P0, URZ, PT ;  /* 0x00000000003f782f */ /* 0x000fe20003800000 */
[----:B------:R-:W-:Y:S01]  /*0040*/  BSSY B0, `(.L_x_0) ;  /* 0x0000015000007945 */ /* 0x000fe20003800000 */
[--C-:B0-----:R-:W-:Y:S02]  /*0050*/  SHF.R.U32.HI R0, RZ, 0x5, R2.reuse ;  /* 0x00000005ff007819 */ /* 0x101fe40000011602 */
[----:B------:R-:W-:-:S03]  /*0060*/  SHF.R.U32.HI R2, RZ, 0x7, R2 ;  /* 0x00000007ff027819 */ /* 0x000fc60000011602 */
[----:B------:R-:W0:Y:S04]  /*0070*/  SHFL.IDX PT, R3, R0, RZ, 0x1f ;  /* 0x00001fff00037589 */ /* 0x000e2800000e0000 */
[----:B------:R-:W1:Y:S01]  /*0080*/  SHFL.IDX PT, R2, R2, RZ, 0x1f ;  /* 0x00001fff02027589 */ /* 0x000e6200000e0000 */
[----:B0-----:R-:W-:Y:S02]  /*0090*/  R2UR UR4, R3 ;  /* 0x00000000030472ca */ /* 0x001fe400000e0000 */
[----:B-1----:R-:W-:-:S11]  /*00a0*/  R2UR UR6, R2 ;  /* 0x00000000020672ca */ /* 0x002fd600000e0000 */
[----:B------:R-:W-:Y:S02]  /*00b0*/  USHF.R.S32.HI UR5, URZ, 0x1f, UR4 ;  /* 0x0000001f3f057899 */ /* 0x000fe40008011404 */
[----:B------:R-:W-:Y:S02]  /*00c0*/  ISETP.NE.OR P0, PT, RZ, UR4, !P0 ;  /* 0x00000004ff007c0c */ /* 0x000fe4000c705670 */
[----:B------:R-:W-:-:S04]  /*00d0*/  ULEA.HI UR5, UR5, UR4, URZ, 0x2 ;  /* 0x0000000405057291 */ /* 0x000fc8000f8f103f */
[----:B------:R-:W-:-:S04]  /*00e0*/  ULOP3.LUT UR5, UR5, 0xfffffffc, URZ, 0xc0, !UPT ;  /* 0xfffffffc05057892 */ /* 0x000fc8000f8ec03f */
[----:B------:R-:W-:-:S03]  /*00f0*/  UIADD3 UR8, UR4, -UR5, URZ ;  /* 0x8000000504087290 */ /* 0x000fc6000fffe03f */
[----:B------:R-:W-:Y:S09]  /*0100*/  @P0 BRA `(.L_x_1) ;  /* 0x0000000000200947 */ /* 0x000ff20003800000 */
[----:B------:R-:W-:Y:S02]  /*0110*/  ULDC.64 UR4, c[0x0][0x198] ;  /* 0x0000660000047ab9 */ /* 0x000fe40000000a00 */
[----:B------:R-:W-:Y:S02]  /*0120*/  UIADD3 UR10, UP0, UR4, 0xf0, URZ ;  /* 0x000000f0040a7890 */ /* 0x000fe4000ff1e03f */
[----:B------:R-:W-:Y:S02]  /*0130*/  UIADD3 UR4, UP1, UR4, 0x1f0, URZ ;  /* 0x000001f004047890 */ /* 0x000fe4000ff3e03f */
[----:B------:R-:W-:Y:S02]  /*0140*/  UIADD3.X UR11, URZ, UR5, URZ, UP0, !UPT ;  /* 0x000000053f0b7290 */ /* 0x000fe400087fe43f */
[----:B------:R-:W-:-:S07]  /*0150*/  UIADD3.X UR5, URZ, UR5, URZ, UP1, !UPT ;  /* 0x000000053f057290 */ /* 0x000fce0008ffe43f */
[----:B------:R0:W-:Y:S02]  /*0160*/  UTMACCTL.PF [UR10] ;  /* 0x000000000a0079b9 */ /* 0x0001e40008040000 */
[----:B------:R0:W-:Y:S02]  /*0170*/  UTMACCTL.PF [UR4] ;  /* 0x00000000040079b9 */ /* 0x0001e40008040000 */
[----:B0-----:R-:W-:Y:S01]  /*0180*/  NOP ;  /* 0x0000000000007918 */ /* 0x001fe20000000000 */
.L_x_1:
[----:B------:R-:W-:Y:S05]  /*0190*/  BSYNC B0 ;  /* 0x0000000000007941 */ /* 0x000fea0003800000 */
.L_x_0:
[----:B------:R-:W0:Y:S01]  /*01a0*/  SHFL.IDX PT, R2, R0, RZ, 0x1f ;  /* 0x00001fff00027589 */ /* 0x000e2200000e0000 */
[----:B------:R-:W-:Y:S01]  /*01b0*/  UISETP.NE.AND UP0, UPT, UR8, 0x3, UPT ;  /* 0x000000030800788c */ /* 0x000fe2000bf05270 */
[----:B------:R-:W-:Y:S01]  /*01c0*/  ISETP.NE.AND P1, PT, RZ, UR6, PT ;  /* 0x00000006ff007c0c */ /* 0x000fe2000bf25270 */
[----:B------:R-:W-:Y:S02]  /*01d0*/  UIADD3 UR10, UR6, -0x1, URZ ;  /* 0xffffffff060a7890 */ /* 0x000fe4000fffe03f */
[----:B------:R-:W-:Y:S02]  /*01e0*/  UISETP.EQ.OR UP0, UPT, UR8, URZ, !UP0 ;  /* 0x0000003f0800728c */ /* 0x000fe4000c702670 */
[----:B------:R-:W-:Y:S02]  /*01f0*/  UISETP.GE.U32.AND UP1, UPT, UR10, 0x2, UPT ;  /* 0x000000020a00788c */ /* 0x000fe4000bf26070 */
[----:B------:R-:W-:-:S04]  /*0200*/  UISETP.EQ.AND UP0, UPT, UR6, URZ, UP0 ;  /* 0x0000003f0600728c */ /* 0x000fc80008702270 */
[----:B------:R-:W-:-:S04]  /*0210*/  USEL UR13, URZ, 0x1, !UP0 ;  /* 0x000000013f0d7887 */ /* 0x000fc8000c000000 */
[----:B------:R-:W-:Y:S01]  /*0220*/  USEL UR13, UR13, 0x2, UP1 ;  /* 0x000000020d0d7887 */ /* 0x000fe20008800000 */
[----:B0-----:R-:W-:-:S13]  /*0230*/  ISETP.NE.AND P0, PT, R2, RZ, PT ;  /* 0x000000ff0200720c */ /* 0x001fda0003f05270 */
[----:B------:R-:W-:Y:S05]  /*0240*/  @P0 BRA `(.L_x_2) ;  /* 0x0000000000580947 */ /* 0x000fea0003800000 */
[----:B------:R-:W0:Y:S01]  /*0250*/  S2UR UR9, SR_CgaCtaId ;  /* 0x00000000000979c3 */ /* 0x000e220000008800 */
[----:B------:R-:W-:Y:S01]  /*0260*/  UMOV UR4, 0x400 ;  /* 0x0000040000047882 */ /* 0x000fe20000000000 */
[----:B------:R-:W-:Y:S01]  /*0270*/  UMOV UR5, 0x1 ;  /* 0x0000000100057882 */ /* 0x000fe20000000000 */
[----:B------:R-:W-:Y:S01]  /*0280*/  UMOV UR6, 0x100 ;  /* 0x0000010000067882 */ /* 0x000fe20000000000 */
[----:B------:R-:W-:Y:S01]  /*0290*/  ELECT P0, URZ, PT ;  /* 0x00000000003f782f */ /* 0x000fe20003800000 */
[----:B------:R-:W-:-:S04]  /*02a0*/  UIADD3 UR6, -UR6, 0x100000, URZ ;  /* 0x0010000006067890 */ /* 0x000fc8000fffe13f */
[----:B------:R-:W-:Y:S02]  /*02b0*/  USHF.L.U32 UR7, UR6, 0xb, URZ ;  /* 0x0000000b06077899 */ /* 0x000fe4000800063f */
[----:B------:R-:W-:Y:S02]  /*02c0*/  USHF.L.U32 UR6, UR6, 0x1, URZ ;  /* 0x0000000106067899 */ /* 0x000fe4000800063f */
[----:B0-----:R-:W-:Y:S02]  /*02d0*/  ULEA UR9, UR9, UR4, 0x18 ;  /* 0x0000000409097291 */ /* 0x001fe4000f8ec03f */
[----:B------:R-:W-:-:S04]  /*02e0*/  UIADD3 UR4, -UR5, 0x100000, URZ ;  /* 0x0010000005047890 */ /* 0x000fc8000fffe13f */
[----:B------:R-:W-:Y:S02]  /*02f0*/  USHF.L.U32 UR5, UR4, 0xb, URZ ;  /* 0x0000000b04057899 */ /* 0x000fe4000800063f */
[----:B------:R-:W-:Y:S01]  /*0300*/  USHF.L.U32 UR4, UR4, 0x1, URZ ;  /* 0x0000000104047899 */ /* 0x000fe2000800063f */
[----:B------:R-:W0:Y:S11]  /*0310*/  FENCE.VIEW.ASYNC.S ;  /* 0x00000000000073c6 */ /* 0x000e360000000000 */
[----:B0-----:R0:W1:Y:S01]  /*0320*/  SYNCS.EXCH.64 URZ, [UR9], UR4 ;  /* 0x00000004093f75b2 */ /* 0x0010620008000100 */
[----:B------:R0:W2:Y:S01]  /*0330*/  SYNCS.EXCH.64 URZ, [UR9+0x20], UR6 ;  /* 0x00002006093f75b2 */ /* 0x0000a20008000100 */
[----:B------:R0:W3:Y:S01]  /*0340*/  SYNCS.EXCH.64 URZ, [UR9+0x8], UR4 ;  /* 0x00000804093f75b2 */ /* 0x0000e20008000100 */
[----:B------:R0:W4:Y:S01]  /*0350*/  SYNCS.EXCH.64 URZ, [UR9+0x28], UR6 ;  /* 0x00002806093f75b2 */ /* 0x0001220008000100 */
[----:B------:R0:W0:Y:S01]  /*0360*/  SYNCS.EXCH.64 URZ, [UR9+0x10], UR4 ;  /* 0x00001004093f75b2 */ /* 0x0000220008000100 */
[----:B------:R0:W0:Y:S01]  /*0370*/  SYNCS.EXCH.64 URZ, [UR9+0x30], UR6 ;  /* 0x00003006093f75b2 */ /* 0x0000220008000100 */
[----:B------:R0:W0:Y:S01]  /*0380*/  SYNCS.EXCH.64 URZ, [UR9+0x18], UR4 ;  /* 0x00001804093f75b2 */ /* 0x0000220008000100 */
[----:B------:R0:W0:Y:S01]  /*0390*/  SYNCS.EXCH.64 URZ, [UR9+0x38], UR6 ;  /* 0x00003806093f75b2 */ /* 0x0000220008000100 */
[----:B------:R-:W-:Y:S01]  /*03a0*/  NOP ;  /* 0x0000000000007918 */ /* 0x000fe20000000000 */
.L_x_2:
[----:B------:R-:W5:Y:S01]  /*03b0*/  SHFL.IDX PT, R0, R0, RZ, 0x1f ;  /* 0x00001fff00007589 */ /* 0x000f6200000e0000 */
[----:B------:R-:W1:Y:S01]  /*03c0*/  LDC R2, c[0x0][0x65c] ;  /* 0x00019700ff027b82 */ /* 0x000e620000000800 */
[----:B------:R-:W-:Y:S01]  /*03d0*/  ELECT P0, URZ, PT ;  /* 0x00000000003f782f */ /* 0x000fe20003800000 */
[----:B------:R-:W-:Y:S01]  /*03e0*/  IMAD.MOV.U32 R3, RZ, RZ, RZ ;  /* 0x000000ffff037224 */ /* 0x000fe200078e00ff */
[----:B0-----:R-:W-:Y:S01]  /*03f0*/  UMOV UR4, 0x20 ;  /* 0x0000002000047882 */ /* 0x001fe20000000000 */
[----:B------:R-:W-:Y:S01]  /*0400*/  NOP ;  /* 0x0000000000007918 */ /* 0x000fe20000000000 */
[----:B------:R-:W-:Y:S01]  /*0410*/  NOP ;  /* 0x0000000000007918 */ /* 0x000fe20000000000 */
[----:B-----5:R-:W-:Y:S02]  /*0420*/  ISETP.NE.OR P0, PT, R0, RZ, !P0 ;  /* 0x000000ff0000720c */ /* 0x020fe40004705670 */
[----:B-1----:R-:W-:Y:S01]  /*0430*/  ISETP.NE.AND P3, PT, R2, 0x1, PT ;  /* 0x000000010200780c */ /* 0x002fe20003f65270 */
[----:B------:R-:W0:Y:S01]  /*0440*/  S2R R0, SR_CTAID.Y ;  /* 0x0000000000007919 */ /* 0x000e220000002600 */
[----:B------:R-:W1:Y:S09]  /*0450*/  S2R R2, SR_CTAID.X ;  /* 0x0000000000027919 */ /* 0x000e720000002500 */
[----:B------:R-:W-:Y:S01]  /*0460*/  VOTEU.ALL UP0, P0 ;  /* 0x00000000003f7886 */ /* 0x000fe20000000000 */
[----:B------:R-:W-:Y:S01]  /*0470*/  VOTEU.ALL UP1, P0 ;  /* 0x00000000003f7886 */ /* 0x000fe20000020000 */
[----:B------:R-:W1:Y:S01]  /*0480*/  @P3 LDC R7, c[0x0][0x10] ;  /* 0x00000400ff073b82 */ /* 0x000e620000000800 */
[----:B------:R-:W-:-:S02]  /*0490*/  @P3 IMAD.MOV.U32 R5, RZ, RZ, RZ ;  /* 0x000000ffff053224 */ /* 0x000fc400078e00ff */
[----:B------:R-:W-:Y:S01]  /*04a0*/  @P3 IMAD.MOV.U32 R11, RZ, RZ, RZ ;  /* 0x000000ffff0b3224 */ /* 0x000fe200078e00ff */
[----:B------:R-:W-:Y:S01]  /*04b0*/  @!UP0 UMOV UR6, 0x400 ;  /* 0x0000040000068882 */ /* 0x000fe20000000000 */
[----:B------:R-:W-:-:S04]  /*04c0*/  @!UP0 UIADD3 UR4, -UR4, 0x100000, URZ ;  /* 0x0010000004048890 */ /* 0x000fc8000fffe13f */
[----:B------:R-:W-:Y:S02]  /*04d0*/  @!UP0 USHF.L.U32 UR5, UR4, 0xb, URZ ;  /* 0x0000000b04058899 */ /* 0x000fe4000800063f */
[----:B------:R-:W-:Y:S01]  /*04e0*/  @!UP0 USHF.L.U32 UR4, UR4, 0x1, URZ ;  /* 0x0000000104048899 */ /* 0x000fe2000800063f */
[----:B------:R-:W5:Y:S08]  /*04f0*/  @!P3 LDC R9, c[0x0][0xc] ;  /* 0x00000300ff09bb82 */ /* 0x000f700000000800 */
[----:B------:R-:W2:Y:S01]  /*0500*/  @!UP0 S2UR UR7, SR_CgaCtaId ;  /* 0x00000000000789c3 */ /* 0x000ea20000008800 */
[----:B0-----:R-:W-:-:S04]  /*0510*/  @P3 IMAD.MOV.U32 R4, RZ, RZ, R0 ;  /* 0x000000ffff043224 */ /* 0x001fc800078e0000 */
[----:B-1----:R-:W-:-:S04]  /*0520*/  @P3 IMAD.WIDE.U32 R6, R2, R7, R4 ;  /* 0x0000000702063225 */ /* 0x002fc800078e0004 */
[----:B------:R-:W-:Y:S02]  /*0530*/  @P3 IMAD.MOV.U32 R16, RZ, RZ, R6 ;  /* 0x000000ffff103224 */ /* 0x000fe400078e0006 */
[----:B------:R-:W-:Y:S02]  /*0540*/  @P3 IMAD.IADD R17, R7, 0x1, R11 ;  /* 0x0000000107113824 */ /* 0x000fe400078e020b */
[----:B-----5:R-:W-:-:S04]  /*0550*/  @!P3 IMAD.WIDE.U32 R4, R9, R0, R2 ;  /* 0x000000000904b225 */ /* 0x020fc800078e0002 */
[----:B------:R-:W-:Y:S02]  /*0560*/  @!P3 IMAD.MOV.U32 R16, RZ, RZ, R4 ;  /* 0x000000ffff10b224 */ /* 0x000fe400078e0004 */
[----:B------:R-:W-:Y:S01]  /*0570*/  @!P3 IMAD.MOV.U32 R17, RZ, RZ, R5 ;  /* 0x000000ffff11b224 */ /* 0x000fe200078e0005 */
[----:B--2---:R-:W-:Y:S02]  /*0580*/  @!UP0 ULEA UR6, UR7, UR6, 0x18 ;  /* 0x0000000607068291 */ /* 0x004fe4000f8ec03f */
[----:B------:R0:W-:Y:S01]  /*0590*/  STL [R1+0x74], R16 ;  /* 0x0000741001007387 */ /* 0x0001e20000100800 */
[----:B------:R-:W-:-:S03]  /*05a0*/  VOTEU.ALL UP0, P0 ;  /* 0x00000000003f7886 */ /* 0x000fc60000000000 */
[----:B------:R0:W-:Y:S04]  /*05b0*/  STL [R1+0x70], R17 ;  /* 0x0000701101007387 */ /* 0x0001e80000100800 */
[----:B------:R-:W1:Y:S02]  /*05c0*/  FENCE.VIEW.ASYNC.S ;  /* 0x00000000000073c6 */ /* 0x000e640000000000 */
[----:B-1----:R0:W3:Y:S01]  /*05d0*/  @!UP0 SYNCS.EXCH.64 URZ, [UR6+0x50], UR4 ;  /* 0x00005004063f85b2 */ /* 0x0020e20008000100 */
[----:B------:R0:W3:Y:S01]  /*05e0*/  @!UP1 SYNCS.EXCH.64 URZ, [UR6+0x58], UR4 ;  /* 0x00005804063f95b2 */ /* 0x0000e20008000100 */
[----:B------:R-:W-:Y:S01]  /*05f0*/  NOP ;  /* 0x0000000000007918 */ /* 0x000fe20000000000 */
[----:B---34-:R-:W-:Y:S06]  /*0600*/  BAR.SYNC.DEFER_BLOCKING 0x0 ;  /* 0x0000000000007b1d */ /* 0x018fec0000010000 */
[----:B0-----:R-:W-:Y:S05]  /*0610*/  @!P1 BRA `(.L_x_3) ;  /* 0x000000e000d49947 */ /* 0x001fea0003800000 */
[----:B------:R-:W-:-:S06]  /*0620*/  UISETP.GT.U32.AND UP0, UPT, UR10, 0x1, UPT ;  /* 0x000000010a00788c */ /* 0x000fcc000bf04070 */
[----:B------:R-:W-:-:S13]  /*0630*/  PLOP3.LUT P0, PT, PT, PT, UP0, 0x80, 0x0 ;  /* 0x000000000000781c */ /* 0x000fda0003f0f008 */
[----:B------:R-:W-:Y:S05]  /*0640*/  @P0 EXIT ;  /* 0x000000000000094d */ /* 0x000fea0003800000 */
[----:B------:R-:W-:Y:S01]  /*0650*/  IMAD.MOV.U32 R6, RZ, RZ, -0x1 ;  /* 0xffffffffff067424 */ /* 0x000fe200078e00ff */
[----:B------:R-:W-:Y:S01]  /*0660*/  ULDC.64 UR4, c[0x0][0x650] ;  /* 0x0001940000047ab9 */ /* 0x000fe20000000a00 */
[----:B------:R-:W-:Y:S01]  /*0670*/  IMAD.MOV.U32 R5, RZ, RZ, -0x1 ;  /* 0xffffffffff057424 */ /* 0x000fe200078e00ff */
[----:B------:R-:W-:Y:S01]  /*0680*/  ISETP.GE.U32.AND P0, PT, R16, UR4, PT ;  /* 0x0000000410007c0c */ /* 0x000fe2000bf06070 */
[----:B------:R-:W-:Y:S01]  /*0690*/  UMOV UR24, 0xffffffff ;  /* 0xffffffff00187882 */ /* 0x000fe20000000000 */
[----:B------:R0:W-:Y:S01]  /*06a0*/  STL [R1+0x7c], R6 ;  /* 0x00007c0601007387 */ /* 0x0001e20000100800 */
[----:B------:R-:W-:Y:S02]  /*06b0*/  PRMT R4, RZ, 0x7610, R4 ;  /* 0x00007610ff047816 */ /* 0x000fe40000000004 */
[----:B------:R-:W-:Y:S01]  /*06c0*/  ISETP.GE.U32.AND.EX P0, PT, R17, UR5, PT, P0 ;  /* 0x0000000511007c0c */ /* 0x000fe2000bf06100 */
[----:B------:R0:W-:-:S12]  /*06d0*/  STL [R1+0x78], R5 ;  /* 0x0000780501007387 */ /* 0x0001d80000100800 */
[----:B0-----:R-:W-:Y:S05]  /*06e0*/  @P0 BRA `(.L_x_4) ;  /* 0x0000000400680947 */ /* 0x001fea0003800000 */
[----:B------:R-:W0:Y:S01]  /*06f0*/  LDC.64 R12, c[0x0][0x628] ;  /* 0x00018a00ff0c7b82 */ /* 0x000e220000000a00 */
[----:B------:R-:W-:Y:S02]  /*0700*/  IMAD.MOV.U32 R4, RZ, RZ, R16 ;  /* 0x000000ffff047224 */ /* 0x000fe400078e0010 */
[----:B------:R-:W-:-:S05]  /*0710*/  IMAD.MOV.U32 R5, RZ, RZ, R17 ;  /* 0x000000ffff057224 */ /* 0x000fca00078e0011 */
[----:B------:R-:W1:Y:S08]  /*0720*/  LDC R10, c[0x0][0x630] ;  /* 0x00018c00ff0a7b82 */ /* 0x000e700000000800 */
[----:B------:R-:W2:Y:S01]  /*0730*/  LDC.64 R14, c[0x0][0x620] ;  /* 0x00018800ff0e7b82 */ /* 0x000ea20000000a00 */
[----:B0-----:R-:W-:-:S04]  /*0740*/  ISETP.NE.U32.AND P0, PT, R12, RZ, PT ;  /* 0x000000ff0c00720c */ /* 0x001fc80003f05070 */
[----:B------:R-:W-:-:S13]  /*0750*/  ISETP.NE.AND.EX P0, PT, R13, RZ, PT, P0 ;  /* 0x000000ff0d00720c */ /* 0x000fda0003f05300 */
[----:B-12---:R-:W-:Y:S05]  /*0760*/  @!P0 BRA `(.L_x_5) ;  /* 0x0000000000288947 */ /* 0x006fea0003800000 */
[----:B------:R-:W0:Y:S02]  /*0770*/  LDC R9, c[0x0][0x634] ;  /* 0x00018d00ff097b82 */ /* 0x000e240000000800 */
[----:B0-----:R-:W-:-:S05]  /*0780*/  IADD3 R9, P0, R16, R9, RZ ;  /* 0x0000000910097210 */ /* 0x001fca0007f1e0ff */
[----:B------:R-:W-:-:S04]  /*0790*/  IMAD.X R11, RZ, RZ, R17, P0 ;  /* 0x000000ffff0b7224 */ /* 0x000fc800000e0611 */
[----:B------:R-:W-:-:S04]  /*07a0*/  IMAD.WIDE.U32 R4, R11, R12, RZ ;  /* 0x0000000c0b047225 */ /* 0x000fc800078e00ff */
[----:B------:R-:W-:-:S04]  /*07b0*/  IMAD.WIDE.U32 R6, P0, R9, R13, R4 ;  /* 0x0000000d09067225 */ /* 0x000fc80007800004 */
[----:B------:R-:W-:-:S04]  /*07c0*/  IMAD.WIDE.U32 R4, R9, R12, RZ ;  /* 0x0000000c09047225 */ /* 0x000fc800078e00ff */
[----:B------:R-:W-:Y:S01]  /*07d0*/  IMAD.X R9, RZ, RZ, RZ, P0 ;  /* 0x000000ffff097224 */ /* 0x000fe200000e06ff */
[----:B------:R-:W-:Y:S01]  /*07e0*/  IADD3 RZ, P0, R5, R6, RZ ;  /* 0x0000000605ff7210 */ /* 0x000fe20007f1e0ff */
[----:B------:R-:W-:-:S04]  /*07f0*/  IMAD.MOV.U32 R8, RZ, RZ, R7 ;  /* 0x000000ffff087224 */ /* 0x000fc800078e0007 */
[----:B------:R-:W-:-:S08]  /*0800*/  IMAD.WIDE.U32.X R4, R11, R13, R8, P0 ;  /* 0x0000000d0b047225 */ /* 0x000fd000000e0408 */
.L_x_5:
[-CC-:B------:R-:W-:Y:S01]  /*0810*/  SHF.R.U64 R24, R4, R10.reuse, R5.reuse ;  /* 0x0000000a04187219 */ /* 0x180fe20000001205 */
[----:B------:R-:W0:Y:S01]  /*0820*/  LDC R8, c[0x0][0x618] ;  /* 0x00018600ff087b82 */ /* 0x000e220000000800 */
[----:B------:R-:W-:Y:S01]  /*0830*/  SHF.R.U32.HI R4, RZ, R10, R5 ;  /* 0x0000000aff047219 */ /* 0x000fe20000011605 */
[----:B------:R-:W-:Y:S01]  /*0840*/  ULDC UR4, c[0x0][0x150] ;  /* 0x0000540000047ab9 */ /* 0x000fe20000000800 */
[----:B------:R-:W-:Y:S01]  /*0850*/  IADD3 R9, P0, RZ, -R24, RZ ;  /* 0x80000018ff097210 */ /* 0x000fe20007f1e0ff */
[----:B------:R-:W-:Y:S01]  /*0860*/  IMAD.MOV.U32 R5, RZ, RZ, R17 ;  /* 0x000000ffff057224 */ /* 0x000fe200078e0011 */
[----:B------:R-:W-:-:S03]  /*0870*/  I2FP.F32.U32 R3, R2 ;  /* 0x0000000200037245 */ /* 0x000fc60000201000 */
[----:B------:R-:W1:Y:S01]  /*0880*/  LDC.64 R18, c[0x0][0x640] ;  /* 0x00019000ff127b82 */ /* 0x000e620000000a00 */
[----:B------:R-:W-:Y:S02]  /*0890*/  IMAD.X R11, RZ, RZ, ~R4, P0 ;  /* 0x000000ffff0b7224 */ /* 0x000fe400000e0e04 */
[----:B------:R-:W-:Y:S01]  /*08a0*/  FMUL R3, R3, UR4 ;  /* 0x0000000403037c20 */ /* 0x000fe20008400000 */
[----:B------:R-:W-:Y:S01]  /*08b0*/  IMAD.MOV.U32 R4, RZ, RZ, R16 ;  /* 0x000000ffff047224 */ /* 0x000fe200078e0010 */
[----:B------:R-:W-:Y:S01]  /*08c0*/  ULDC UR4, c[0x0][0x154] ;  /* 0x0000550000047ab9 */ /* 0x000fe20000000800 */
[-C--:B------:R-:W-:Y:S02]  /*08d0*/  IMAD R6, R11, R14.reuse, RZ ;  /* 0x0000000e0b067224 */ /* 0x080fe400078e02ff */
[C---:B------:R-:W-:Y:S01]  /*08e0*/  IMAD.WIDE.U32 R4, R9.reuse, R14, R4 ;  /* 0x0000000e09047225 */ /* 0x040fe200078e0004 */
[----:B------:R-:W2:Y:S01]  /*08f0*/  LDC R10, c[0x0][0x608] ;  /* 0x00018200ff0a7b82 */ /* 0x000ea20000000800 */
[----:B------:R-:W3:Y:S02]  /*0900*/  F2I.U32.TRUNC.NTZ R3, R3 ;  /* 0x0000000300037305 */ /* 0x000ee4000020f000 */
[----:B------:R-:W-:-:S04]  /*0910*/  IMAD R9, R9, R15, R6 ;  /* 0x0000000f09097224 */ /* 0x000fc800078e0206 */
[----:B------:R-:W-:Y:S01]  /*0920*/  IMAD.IADD R5, R5, 0x1, R9 ;  /* 0x0000000105057824 */ /* 0x000fe200078e0209 */
[----:B------:R-:W4:Y:S01]  /*0930*/  LDC R7, c[0x0][0x144] ;  /* 0x00005100ff077b82 */ /* 0x000f220000000800 */
[----:B------:R-:W-:-:S03]  /*0940*/  IMAD.MOV.U32 R9, RZ, RZ, 0x1 ;  /* 0x00000001ff097424 */ /* 0x000fc600078e00ff */
[----:B0-----:R-:W-:Y:S02]  /*0950*/  SHF.R.U64 R12, R4, R8, R5 ;  /* 0x00000008040c7219 */ /* 0x001fe40000001205 */
[----:B------:R-:W-:Y:S02]  /*0960*/  I2FP.F32.U32 R4, R0 ;  /* 0x0000000000047245 */ /* 0x000fe40000201000 */
[----:B------:R-:W0:Y:S01]  /*0970*/  LDC R14, c[0x0][0x658] ;  /* 0x00019600ff0e7b82 */ /* 0x000e220000000800 */
[----:B-1----:R-:W-:Y:S01]  /*0980*/  ISETP.NE.U32.AND P0, PT, R18, RZ, PT ;  /* 0x000000ff1200720c */ /* 0x002fe20003f05070 */
[----:B---3--:R-:W-:Y:S02]  /*0990*/  IMAD.MOV R6, RZ, RZ, -R3 ;  /* 0x000000ffff067224 */ /* 0x008fe400078e0a03 */
[----:B------:R-:W-:Y:S01]  /*09a0*/  FMUL R4, R4, UR4 ;  /* 0x0000000404047c20 */ /* 0x000fe20008400000 */
[----:B------:R-:W-:Y:S01]  /*09b0*/  SHF.R.U32.HI R3, RZ, R8, R5 ;  /* 0x00000008ff037219 */ /* 0x000fe20000011605 */
[----:B------:R-:W-:Y:S01]  /*09c0*/  IMAD.MOV.U32 R5, RZ, RZ, -0x1 ;  /* 0xffffffffff057424 */ /* 0x000fe200078e00ff */
[----:B------:R-:W-:Y:S01]  /*09d0*/  ISETP.NE.AND.EX P0, PT, R19, RZ, PT, P0 ;  /* 0x000000ff1300720c */ /* 0x000fe20003f05300 */
[----:B------:R1:W3:Y:S01]  /*09e0*/  F2I.U32.TRUNC.NTZ R11, R4 ;  /* 0x00000004000b7305 */ /* 0x0002e2000020f000 */
[----:B------:R-:W1:Y:S01]  /*09f0*/  LDC R13, c[0x0][0x148] ;  /* 0x00005200ff0d7b82 */ /* 0x000e620000000800 */
[----:B--2---:R-:W-:-:S02]  /*0a00*/  SHF.R.U64 R23, R12, R10, R3 ;  /* 0x0000000a0c177219 */ /* 0x004fc40000001203 */
[----:B------:R-:W-:-:S05]  /*0a10*/  SHF.R.U32.HI R3, RZ, R10, R3 ;  /* 0x0000000aff037219 */ /* 0x000fca0000011603 */
[----:B------:R-:W2:Y:S01]  /*0a20*/  LDC R17, c[0x0][0x600] ;  /* 0x00018000ff117b82 */ /* 0x000ea20000000800 */
[----:B----4-:R-:W-:-:S07]  /*0a30*/  IMAD R8, R7, R6, R2 ;  /* 0x0000000607087224 */ /* 0x010fce00078e0202 */
[----:B------:R-:W4:Y:S01]  /*0a40*/  LDC R16, c[0x0][0x648] ;  /* 0x00019200ff107b82 */ /* 0x000f220000000800 */
[-C--:B0-----:R-:W-:Y:S02]  /*0a50*/  SHF.L.U32 R2, R5, R14.reuse, RZ ;  /* 0x0000000e05027219 */ /* 0x081fe400000006ff */
[--C-:B------:R-:W-:Y:S02]  /*0a60*/  SHF.R.U64 R22, R23, R14, R3.reuse ;  /* 0x0000000e17167219 */ /* 0x100fe40000001203 */
[----:B------:R-:W-:Y:S02]  /*0a70*/  LOP3.LUT R10, RZ, R2, RZ, 0x33, !PT ;  /* 0x00000002ff0a7212 */ /* 0x000fe400078e33ff */
[-C--:B------:R-:W-:Y:S01]  /*0a80*/  SHF.R.U32.HI R3, RZ, R14.reuse, R3 ;  /* 0x0000000eff037219 */ /* 0x080fe20000011603 */
[----:B------:R-:W0:Y:S01]  /*0a90*/  LDC R21, c[0x0][0x638] ;  /* 0x00018e00ff157b82 */ /* 0x000e220000000800 */
[----:B------:R-:W-:Y:S01]  /*0aa0*/  SHF.L.U32 R9, R9, R14, RZ ;  /* 0x0000000e09097219 */ /* 0x000fe200000006ff */
[----:B------:R-:W-:-:S06]  /*0ab0*/  IMAD.MOV.U32 R2, RZ, RZ, R22 ;  /* 0x000000ffff027224 */ /* 0x000fcc00078e0016 */
[----:B------:R-:W0:Y:S01]  /*0ac0*/  LDC R20, c[0x0][0x610] ;  /* 0x00018400ff147b82 */ /* 0x000e220000000800 */
[----:B-1-3--:R-:W-:Y:S05]  /*0ad0*/  @!P0 BRA `(.L_x_6) ;  /* 0x0000000000288947 */ /* 0x00afea0003800000 */
[----:B------:R-:W1:Y:S02]  /*0ae0*/  LDC R7, c[0x0][0x64c] ;  /* 0x00019300ff077b82 */ /* 0x000e640000000800 */
[----:B-1----:R-:W-:-:S05]  /*0af0*/  IADD3 R7, P0, R22, R7, RZ ;  /* 0x0000000716077210 */ /* 0x002fca0007f1e0ff */
        /* <DEDUP_REMOVED lines=8> */
.L_x_6:
[----:B----4-:R-:W-:Y:S01]  /*0b80*/  SHF.R.U64 R2, R2, R16, R3 ;  /* 0x0000001002027219 */ /* 0x010fe20000001203 */
[----:B--2---:R-:W-:Y:S01]  /*0b90*/  VIADD R3, R17, 0xffffffff ;  /* 0xffffffff11037836 */ /* 0x004fe20000000000 */
[----:B------:R-:W-:Y:S01]  /*0ba0*/  LOP3.LUT R10, R23, R10, RZ, 0xc0, !PT ;  /* 0x0000000a170a7212 */ /* 0x000fe200078ec0ff */
[----:B------:R-:W-:Y:S01]  /*0bb0*/  IMAD.MOV R11, RZ, RZ, -R11 ;  /* 0x000000ffff0b7224 */ /* 0x000fe200078e0a0b */
[----:B------:R-:W-:Y:S01]  /*0bc0*/  R2UR UR24, R24 ;  /* 0x00000000181872ca */ /* 0x000fe200000e0000 */
[----:B------:R-:W-:Y:S01]  /*0bd0*/  IMAD.MOV R4, RZ, RZ, -R2 ;  /* 0x000000ffff047224 */ /* 0x000fe200078e0a02 */
[----:B------:R-:W-:Y:S01]  /*0be0*/  LOP3.LUT R3, R12, R3, RZ, 0xc0, !PT ;  /* 0x000000030c037212 */ /* 0x000fe200078ec0ff */
[----:B------:R-:W-:Y:S02]  /*0bf0*/  @P3 IMAD R8, R13, R11, R0 ;  /* 0x0000000b0d083224 */ /* 0x000fe400078e0200 */
[----:B------:R-:W-:Y:S02]  /*0c00*/  IMAD R9, R9, R2, R10 ;  /* 0x0000000209097224 */ /* 0x000fe400078e020a */
[----:B0-----:R-:W-:-:S02]  /*0c10*/  IMAD R0, R4, R21, R22 ;  /* 0x0000001504007224 */ /* 0x001fc400078e0216 */
[----:B------:R-:W-:Y:S02]  /*0c20*/  IMAD R8, R9, R20, R8 ;  /* 0x0000001409087224 */ /* 0x000fe400078e0208 */
[----:B------:R-:W-:Y:S02]  /*0c30*/  IMAD R3, R0, R17, R3 ;  /* 0x0000001100037224 */ /* 0x000fe400078e0203 */
[----:B------:R-:W-:-:S03]  /*0c40*/  IMAD.MOV.U32 R4, RZ, RZ, 0x1 ;  /* 0x00000001ff047424 */ /* 0x000fc600078e00ff */
[----:B------:R-:W-:Y:S02]  /*0c50*/  SEL R2, R3, R8, !P3 ;  /* 0x0000000803027207 */ /* 0x000fe40005800000 */
[----:B------:R-:W-:-:S03]  /*0c60*/  SEL R0, R8, R3, !P3 ;  /* 0x0000000308007207 */ /* 0x000fc60005800000 */
[----:B------:R0:W-:Y:S04]  /*0c70*/  STL [R1+0x78], R2 ;  /* 0x0000780201007387 */ /* 0x0001e80000100800 */
[----:B------:R0:W-:Y:S02]  /*0c80*/  STL [R1+0x7c], R0 ;  /* 0x00007c0001007387 */ /* 0x0001e40000100800 */
.L_x_4:
[----:B------:R-:W-:-:S08]  /*0c90*/  NOP ;  /* 0x0000000000007918 */ /* 0x000fd00000000000 */
[----:B------:R-:W1:Y:S02]  /*0ca0*/  USETMAXREG.TRY_ALLOC.CTAPOOL UP0, 0xe8 ;  /* 0x000000e8000079c8 */ /* 0x000e640008000600 */
[----:B-1----:R-:W-:-:S13]  /*0cb0*/  PLOP3.LUT P0, PT, PT, PT, UP0, 0x80, 0x0 ;  /* 0x000000000000781c */ /* 0x002fda0003f0f008 */
[----:B------:R-:W-:Y:S05]  /*0cc0*/  @!P0 BRA `(.L_x_4) ;  /* 0xfffffffc00f08947 */ /* 0x000fea000383ffff */
[----:B------:R-:W-:Y:S01]  /*0cd0*/  ULDC.64 UR4, c[0x0][0x598] ;  /* 0x0001660000047ab9 */ /* 0x000fe20000000a00 */
[----:B------:R-:W-:Y:S01]  /*0ce0*/  ULDC.64 UR20, c[0x0][0x208] ;  /* 0x0000820000147ab9 */ /* 0x000fe20000000a00 */
[----:B------:R-:W-:-:S04]  /*0cf0*/  ISETP.NE.U32.AND P0, PT, RZ, UR4, PT ;  /* 0x00000004ff007c0c */ /* 0x000fc8000bf05070 */
[----:B------:R-:W-:-:S13]  /*0d00*/  ISETP.NE.AND.EX P0, PT, RZ, UR5, PT, P0 ;  /* 0x00000005ff007c0c */ /* 0x000fda000bf05300 */
[----:B------:R-:W-:Y:S05]  /*0d10*/  @!P0 BRA `(.L_x_7) ;  /* 0x0000000000208947 */ /* 0x000fea0003800000 */
[----:B0-----:R-:W0:Y:S02]  /*0d20*/  LDC.64 R2, c[0x0][0x598] ;  /* 0x00016600ff027b82 */ /* 0x001e240000000a00 */
[----:B0-----:R-:W2:Y:S02]  /*0d30*/  LDG.E.64 R2, desc[UR20][R2.64] ;  /* 0x0000001402027981 */ /* 0x001ea4000c1e1b00 */
[----:B--2---:R-:W-:-:S04]  /*0d40*/  ISETP.NE.U32.AND P0, PT, R2, RZ, PT ;  /* 0x000000ff0200720c */ /* 0x004fc80003f05070 */
[----:B------:R-:W-:-:S13]  /*0d50*/  ISETP.NE.AND.EX P0, PT, R3, RZ, PT, P0 ;  /* 0x000000ff0300720c */ /* 0x000fda0003f05300 */
[----:B------:R-:W-:Y:S05]  /*0d60*/  @!P0 BRA `(.L_x_7) ;  /* 0x00000000000c8947 */ /* 0x000fea0003800000 */
[----:B------:R-:W2:Y:S02]  /*0d70*/  LD.E R2, desc[UR20][R2.64] ;  /* 0x0000001402027980 */ /* 0x000ea4000c101900 */
[----:B--2---:R-:W-:Y:S01]  /*0d80*/  R2UR UR22, R2 ;  /* 0x00000000021672ca */ /* 0x004fe200000e0000 */
[----:B------:R-:W-:-:S14]  /*0d90*/  BRA `(.L_x_8) ;  /* 0x0000000000247947 */ /* 0x000fdc0003800000 */
.L_x_7:
[----:B------:R-:W-:Y:S02]  /*0da0*/  ULDC.64 UR4, c[0x0][0x588] ;  /* 0x0001620000047ab9 */ /* 0x000fe40000000a00 */
[----:B------:R-:W-:-:S04]  /*0db0*/  ISETP.NE.U32.AND P0, PT, RZ, UR4, PT ;  /* 0x00000004ff007c0c */ /* 0x000fc8000bf05070 */
[----:B------:R-:W-:-:S13]  /*0dc0*/  ISETP.NE.AND.EX P0, PT, RZ, UR5, PT, P0 ;  /* 0x00000005ff007c0c */ /* 0x000fda000bf05300 */
[----:B------:R-:W-:Y:S05]  /*0dd0*/  @!P0 BRA `(.L_x_9) ;  /* 0x0000000000108947 */ /* 0x000fea0003800000 */
[----:B0-----:R-:W0:Y:S02]  /*0de0*/  LDC.64 R2, c[0x0][0x588] ;  /* 0x00016200ff027b82 */ /* 0x001e240000000a00 */
[----:B0-----:R-:W2:Y:S02]  /*0df0*/  LDG.E R2, desc[UR20][R2.64] ;  /* 0x0000001402027981 */ /* 0x001ea4000c1e1900 */
[----:B--2---:R-:W-:Y:S01]  /*0e00*/  R2UR UR22, R2 ;  /* 0x00000000021672ca */ /* 0x004fe200000e0000 */
[----:B------:R-:W-:-:S14]  /*0e10*/  BRA `(.L_x_8) ;  /* 0x0000000000047947 */ /* 0x000fdc0003800000 */
.L_x_9:
[----:B------:R-:W-:-:S05]  /*0e20*/  ULDC UR22, c[0x0][0x580] ;  /* 0x0001600000167ab9 */ /* 0x000fca0000000800 */
.L_x_8:
[----:B------:R-:W-:Y:S02]  /*0e30*/  ULDC.64 UR4, c[0x0][0x5a0] ;  /* 0x0001680000047ab9 */ /* 0x000fe40000000a00 */
        /* <DEDUP_REMOVED lines=11> */
.L_x_10:
        /* <DEDUP_REMOVED lines=8> */
.L_x_12:
[----:B------:R-:W-:-:S05]  /*0f70*/  ULDC UR23, c[0x0][0x584] ;  /* 0x0001610000177ab9 */ /* 0x000fca0000000800 */
.L_x_11:
[----:B------:R-:W-:-:S13]  /*0f80*/  LOP3.LUT P0, RZ, R4, 0xff, RZ, 0xc0, !PT ;  /* 0x000000ff04ff7812 */ /* 0x000fda000780c0ff */
[----:B------:R-:W-:Y:S05]  /*0f90*/  @!P0 EXIT ;  /* 0x000000000000894d */ /* 0x000fea0003800000 */
[----:B------:R-:W-:Y:S01]  /*0fa0*/  ULDC UR4, c[0x0][0x28c] ;  /* 0x0000a30000047ab9 */ /* 0x000fe20000000800 */
[----:B------:R-:W-:Y:S02]  /*0fb0*/  ULOP3.LUT UR25, UR13, 0x1, URZ, 0xfc, !UPT ;  /* 0x000000010d197892 */ /* 0x000fe4000f8efc3f */
[----:B------:R-:W-:-:S04]  /*0fc0*/  UIADD3 UR4, UR4, 0x7f, URZ ;  /* 0x0000007f04047890 */ /* 0x000fc8000fffe03f */
[----:B------:R-:W-:-:S04]  /*0fd0*/  USHF.R.S32.HI UR5, URZ, 0x1f, UR4 ;  /* 0x0000001f3f057899 */ /* 0x000fc80008011404 */
[----:B------:R-:W-:-:S03]  /*0fe0*/  ULEA.HI UR5, UR5, UR4, URZ, 0x7 ;  /* 0x0000000405057291 */ /* 0x000fc6000f8f383f */
[----:B------:R-:W-:Y:S01]  /*0ff0*/  UMOV UR4, URZ ;  /* 0x0000003f00047c82 */ /* 0x000fe20008000000 */
[----:B------:R-:W-:-:S03]  /*1000*/  USHF.R.S32.HI UR12, URZ, 0x7, UR5 ;  /* 0x000000073f0c7899 */ /* 0x000fc60008011405 */
[----:B------:R-:W-:-:S09]  /*1010*/  UMOV UR5, URZ ;  /* 0x0000003f00057c82 */ /* 0x000fd20008000000 */
.L_x_293:
[----:B0-----:R-:W0:Y:S01]  /*1020*/  S2R R0, SR_TID.X ;  /* 0x0000000000007919 */ /* 0x001e220000002100 */
[----:B-1----:R-:W1:Y:S01]  /*1030*/  S2UR UR11, SR_CgaCtaId ;  /* 0x00000000000b79c3 */ /* 0x002e620000008800 */
[----:B------:R-:W-:Y:S01]  /*1040*/  UMOV UR14, 0x400 ;  /* 0x00000400000e7882 */ /* 0x000fe20000000000 */
[----:B------:R-:W-:Y:S01]  /*1050*/  UMOV UR6, URZ ;  /* 0x0000003f00067c82 */ /* 0x000fe20008000000 */
[----:B------:R-:W-:Y:S01]  /*1060*/  STL [R1+0x6c], RZ ;  /* 0x00006cff01007387 */ /* 0x000fe20000100800 */
[----:B------:R-:W-:Y:S01]  /*1070*/  UMOV UR7, URZ ;  /* 0x0000003f00077c82 */ /* 0x000fe20008000000 */
[----:B------:R-:W-:Y:S01]  /*1080*/  UMOV UR8, URZ ;  /* 0x0000003f00087c82 */ /* 0x000fe20008000000 */
[----:B------:R-:W-:Y:S01]  /*1090*/  UMOV UR16, UR5 ;  /* 0x0000000500107c82 */ /* 0x000fe20008000000 */
[----:B------:R-:W-:Y:S01]  /*10a0*/  STL [R1+0x68], RZ ;  /* 0x000068ff01007387 */ /* 0x000fe20000100800 */
[----:B--2---:R-:W2:Y:S01]  /*10b0*/  LDC R2, c[0x0][0x28c] ;  /* 0x0000a300ff027b82 */ /* 0x004ea20000000800 */
[----:B------:R-:W-:Y:S01]  /*10c0*/  UMOV UR17, UR4 ;  /* 0x0000000400117c82 */ /* 0x000fe20008000000 */
[----:B------:R-:W-:Y:S01]  /*10d0*/  CS2R R4, SRZ ;  /* 0x0000000000047805 */ /* 0x000fe2000001ff00 */
[----:B------:R-:W-:Y:S01]  /*10e0*/  STL [R1+0x64], RZ ;  /* 0x000064ff01007387 */ /* 0x000fe20000100800 */
[----:B------:R-:W-:-:S02]  /*10f0*/  CS2R R6, SRZ ;  /* 0x0000000000067805 */ /* 0x000fc4000001ff00 */
[----:B------:R-:W-:Y:S02]  /*1100*/  CS2R R8, SRZ ;  /* 0x0000000000087805 */ /* 0x000fe4000001ff00 */
[----:B------:R-:W-:Y:S01]  /*1110*/  CS2R R10, SRZ ;  /* 0x00000000000a7805 */ /* 0x000fe2000001ff00 */
[----:B------:R-:W-:Y:S01]  /*1120*/  STL [R1+0x60], RZ ;  /* 0x000060ff01007387 */ /* 0x000fe20000100800 */
[----:B------:R-:W-:Y:S02]  /*1130*/  CS2R R12, SRZ ;  /* 0x00000000000c7805 */ /* 0x000fe4000001ff00 */
[----:B------:R-:W-:Y:S02]  /*1140*/  CS2R R14, SRZ ;  /* 0x00000000000e7805 */ /* 0x000fe4000001ff00 */
[----:B------:R-:W-:Y:S01]  /*1150*/  CS2R R16, SRZ ;  /* 0x0000000000107805 */ /* 0x000fe2000001ff00 */
[----:B------:R-:W-:Y:S01]  /*1160*/  STL [R1+0x5c], RZ ;  /* 0x00005cff01007387 */ /* 0x000fe20000100800 */
[----:B------:R-:W-:-:S02]  /*1170*/  CS2R R18, SRZ ;  /* 0x0000000000127805 */ /* 0x000fc4000001ff00 */
[----:B------:R-:W-:Y:S02]  /*1180*/  CS2R R20, SRZ ;  /* 0x0000000000147805 */ /* 0x000fe4000001ff00 */
[----:B------:R-:W-:Y:S01]  /*1190*/  CS2R R22, SRZ ;  /* 0x0000000000167805 */ /* 0x000fe2000001ff00 */
[----:B------:R-:W-:Y:S01]  /*11a0*/  STL [R1+0x58], RZ ;  /* 0x000058ff01007387 */ /* 0x000fe20000100800 */
[----:B-1----:R-:W-:Y:S01]  /*11b0*/  ULEA UR14, UR11, UR14, 0x18 ;  /* 0x0000000e0b0e7291 */ /* 0x002fe2000f8ec03f */
[----:B------:R-:W-:Y:S02]  /*11c0*/  CS2R R152, SRZ ;  /* 0x0000000000987805 */ /* 0x000fe4000001ff00 */
[----:B------:R-:W-:Y:S01]  /*11d0*/  CS2R R154, SRZ ;  /* 0x00000000009a7805 */ /* 0x000fe2000001ff00 */
[----:B------:R-:W-:Y:S01]  /*11e0*/  STL [R1+0x54], RZ ;  /* 0x000054ff01007387 */ /* 0x000fe20000100800 */
[----:B------:R-:W-:Y:S02]  /*11f0*/  CS2R R156, SRZ ;  /* 0x00000000009c7805 */ /* 0x000fe4000001ff00 */
[----:B------:R-:W-:-:S02]  /*1200*/  CS2R R158, SRZ ;  /* 0x00000000009e7805 */ /* 0x000fc4000001ff00 */
[----:B------:R-:W-:Y:S02]  /*1210*/  CS2R R160, SRZ ;  /* 0x0000000000a07805 */ /* 0x000fe4000001ff00 */
[----:B0-----:R-:W-:Y:S01]  /*1220*/  LOP3.LUT R0, R0, 0x80, RZ, 0xc0, !PT ;  /* 0x0000008000007812 */ /* 0x001fe200078ec0ff */
[----:B------:R-:W-:Y:S01]  /*1230*/  STL [R1+0x50], RZ ;  /* 0x000050ff01007387 */ /* 0x000fe20000100800 */
[----:B--2---:R-:W-:Y:S02]  /*1240*/  ISETP.GE.AND P0, PT, R2, 0x1, PT ;  /* 0x000000010200780c */ /* 0x004fe40003f06270 */
[----:B------:R-:W-:Y:S02]  /*1250*/  CS2R R2, SRZ ;  /* 0x0000000000027805 */ /* 0x000fe4000001ff00 */
[----:B------:R-:W-:Y:S01]  /*1260*/  SHF.R.U32.HI R0, RZ, 0x7, R0 ;  /* 0x00000007ff007819 */ /* 0x000fe20000011600 */
        /* <DEDUP_REMOVED lines=8> */
[----:B------:R-:W0:Y:S01]  /*12f0*/  SHFL.IDX PT, R0, R0, RZ, 0x1f ;  /* 0x00001fff00007589 */ /* 0x000e2200000e0000 */
[----:B------:R-:W-:-:S02]  /*1300*/  CS2R R174, SRZ ;  /* 0x0000000000ae7805 */ /* 0x000fc4000001ff00 */
[----:B------:R-:W-:Y:S02]  /*1310*/  CS2R R176, SRZ ;  /* 0x0000000000b07805 */ /* 0x000fe4000001ff00 */
[----:B------:R-:W-:Y:S01]  /*1320*/  CS2R R178, SRZ ;  /* 0x0000000000b27805 */ /* 0x000fe2000001ff00 */
[----:B------:R1:W-:Y:S01]  /*1330*/  STL [R1+0x44], RZ ;  /* 0x000044ff01007387 */ /* 0x0003e20000100800 */
[----:B------:R-:W-:Y:S02]  /*1340*/  CS2R R180, SRZ ;  /* 0x0000000000b47805 */ /* 0x000fe4000001ff00 */
[----:B------:R-:W-:Y:S02]  /*1350*/  CS2R R182, SRZ ;  /* 0x0000000000b67805 */ /* 0x000fe4000001ff00 */
[----:B------:R-:W-:Y:S01]  /*1360*/  CS2R R184, SRZ ;  /* 0x0000000000b87805 */ /* 0x000fe2000001ff00 */
[----:B------:R1:W-:Y:S01]  /*1370*/  STL [R1+0x40], RZ ;  /* 0x000040ff01007387 */ /* 0x0003e20000100800 */
        /* <DEDUP_REMOVED lines=14> */
[----:B------:R-:W-:Y:S02]  /*1460*/  CS2R R208, SRZ ;  /* 0x0000000000d07805 */ /* 0x000fe4000001ff00 */
[----:B0-----:R-:W-:Y:S01]  /*1470*/  R2UR UR9, R0 ;  /* 0x00000000000972ca */ /* 0x001fe200000e0000 */
[----:B------:R1:W-:Y:S01]  /*1480*/  STL [R1+0x30], RZ ;  /* 0x000030ff01007387 */ /* 0x0003e20000100800 */
[----:B------:R-:W-:Y:S01]  /*1490*/  IMAD.MOV.U32 R0, RZ, RZ, RZ ;  /* 0x000000ffff007224 */ /* 0x000fe200078e00ff */
[----:B------:R-:W-:-:S02]  /*14a0*/  CS2R R210, SRZ ;  /* 0x0000000000d27805 */ /* 0x000fc4000001ff00 */
[----:B------:R-:W-:Y:S01]  /*14b0*/  CS2R R212, SRZ ;  /* 0x0000000000d47805 */ /* 0x000fe2000001ff00 */
[----:B------:R1:W-:Y:S01]  /*14c0*/  STL [R1+0x2c], RZ ;  /* 0x00002cff01007387 */ /* 0x0003e20000100800 */
[----:B------:R-:W-:Y:S02]  /*14d0*/  CS2R R214, SRZ ;  /* 0x0000000000d67805 */ /* 0x000fe4000001ff00 */
[----:B------:R-:W-:Y:S02]  /*14e0*/  CS2R R216, SRZ ;  /* 0x0000000000d87805 */ /* 0x000fe4000001ff00 */
[----:B------:R-:W-:Y:S01]  /*14f0*/  CS2R R218, SRZ ;  /* 0x0000000000da7805 */ /* 0x000fe2000001ff00 */
[----:B------:R1:W-:Y:S01]  /*1500*/  STL [R1+0x28], RZ ;  /* 0x000028ff01007387 */ /* 0x0003e20000100800 */
[----:B------:R-:W-:Y:S02]  /*1510*/  CS2R R220, SRZ ;  /* 0x0000000000dc7805 */ /* 0x000fe4000001ff00 */
[----:B------:R-:W-:-:S02]  /*1520*/  CS2R R222, SRZ ;  /* 0x0000000000de7805 */ /* 0x000fc4000001ff00 */
[----:B------:R-:W-:Y:S01]  /*1530*/  CS2R R224, SRZ ;  /* 0x0000000000e07805 */ /* 0x000fe2000001ff00 */
[----:B------:R1:W-:Y:S01]  /*1540*/  STL [R1+0x24], RZ ;  /* 0x000024ff01007387 */ /* 0x0003e20000100800 */
[----:B------:R-:W-:Y:S01]  /*1550*/  ULEA.HI UR10, UR9, UR9, URZ, 0x1 ;  /* 0x00000009090a7291 */ /* 0x000fe2000f8f083f */
[----:B------:R-:W-:Y:S01]  /*1560*/  CS2R R226, SRZ ;  /* 0x0000000000e27805 */ /* 0x000fe2000001ff00 */
[----:B------:R-:W-:Y:S01]  /*1570*/  IMAD.MOV.U32 R228, RZ, RZ, RZ ;  /* 0x000000ffffe47224 */ /* 0x000fe200078e00ff */
[----:B------:R1:W-:Y:S01]  /*1580*/  STL [R1+0x20], RZ ;  /* 0x000020ff01007387 */ /* 0x0003e20000100800 */
[----:B------:R-:W-:Y:S01]  /*1590*/  ULOP3.LUT UR10, UR10, 0x7fffe, URZ, 0xc0, !UPT ;  /* 0x0007fffe0a0a7892 */ /* 0x000fe2000f8ec03f */
[----:B------:R-:W-:Y:S02]  /*15a0*/  CS2R R24, SRZ ;  /* 0x0000000000187805 */ /* 0x000fe4000001ff00 */
[----:B------:R-:W-:Y:S01]  /*15b0*/  CS2R R26, SRZ ;  /* 0x00000000001a7805 */ /* 0x000fe2000001ff00 */
[----:B------:R1:W-:Y:S01]  /*15c0*/  STL [R1+0x1c], RZ ;  /* 0x00001cff01007387 */ /* 0x0003e20000100800 */
[----:B------:R-:W-:Y:S01]  /*15d0*/  UIADD3 UR10, UR9, -UR10, URZ ;  /* 0x8000000a090a7290 */ /* 0x000fe2000fffe03f */
[----:B------:R-:W-:-:S02]  /*15e0*/  CS2R R28, SRZ ;  /* 0x00000000001c7805 */ /* 0x000fc4000001ff00 */
[----:B---34-:R-:W-:Y:S01]  /*15f0*/  CS2R R30, SRZ ;  /* 0x00000000001e7805 */ /* 0x018fe2000001ff00 */
[----:B------:R1:W-:Y:S01]  /*1600*/  STL [R1+0x18], RZ ;  /* 0x000018ff01007387 */ /* 0x0003e20000100800 */
[----:B------:R-:W-:Y:S01]  /*1610*/  ULEA UR10, UR10, UR14, 0xd ;  /* 0x0000000e0a0a7291 */ /* 0x000fe2000f8e683f */
[----:B------:R-:W-:Y:S02]  /*1620*/  CS2R R32, SRZ ;  /* 0x0000000000207805 */ /* 0x000fe4000001ff00 */
[----:B------:R-:W-:Y:S01]  /*1630*/  CS2R R34, SRZ ;  /* 0x0000000000227805 */ /* 0x000fe2000001ff00 */
[----:B------:R1:W-:Y:S01]  /*1640*/  STL [R1+0x14], RZ ;  /* 0x000014ff01007387 */ /* 0x0003e20000100800 */
[----:B------:R-:W-:Y:S01]  /*1650*/  UIADD3 UR10, UR10, 0x100, URZ ;  /* 0x000001000a0a7890 */ /* 0x000fe2000fffe03f */
[----:B------:R-:W-:Y:S02]  /*1660*/  CS2R R36, SRZ ;  /* 0x0000000000247805 */ /* 0x000fe4000001ff00 */
[----:B------:R-:W-:Y:S01]  /*1670*/  CS2R R38, SRZ ;  /* 0x0000000000267805 */ /* 0x000fe2000001ff00 */
[----:B------:R1:W-:Y:S01]  /*1680*/  STL [R1+0x10], RZ ;  /* 0x000010ff01007387 */ /* 0x0003e20000100800 */
[----:B------:R-:W-:Y:S01]  /*1690*/  USHF.R.U32.HI UR10, URZ, 0x4, UR10 ;  /* 0x000000043f0a7899 */ /* 0x000fe2000801160a */
[----:B------:R-:W-:-:S02]  /*16a0*/  CS2R R40, SRZ ;  /* 0x0000000000287805 */ /* 0x000fc4000001ff00 */
[----:B------:R-:W-:Y:S01]  /*16b0*/  CS2R R42, SRZ ;  /* 0x00000000002a7805 */ /* 0x000fe2000001ff00 */
[----:B------:R1:W-:Y:S01]  /*16c0*/  STL [R1+0xc], RZ ;  /* 0x00000cff01007387 */ /* 0x0003e20000100800 */
[----:B------:R-:W-:Y:S01]  /*16d0*/  ULOP3.LUT UR15, UR10, 0x3fff, URZ, 0xc0, !UPT ;  /* 0x00003fff0a0f7892 */ /* 0x000fe2000f8ec03f */
        /* <DEDUP_REMOVED lines=10> */
[----:B------:R1:W-:Y:S01]  /*1780*/  STL [R1], RZ ;  /* 0x000000ff01007387 */ /* 0x0003e20000100800 */
[----:B------:R-:W-:Y:S02]  /*1790*/  CS2R R60, SRZ ;  /* 0x00000000003c7805 */ /* 0x000fe4000001ff00 */
[----:B------:R-:W-:Y:S02]  /*17a0*/  CS2R R62, SRZ ;  /* 0x00000000003e7805 */ /* 0x000fe4000001ff00 */
[----:B------:R-:W-:Y:S02]  /*17b0*/  CS2R R64, SRZ ;  /* 0x0000000000407805 */ /* 0x000fe4000001ff00 */
[----:B------:R-:W-:-:S02]  /*17c0*/  CS2R R66, SRZ ;  /* 0x0000000000427805 */ /* 0x000fc4000001ff00 */
[----:B------:R-:W-:Y:S02]  /*17d0*/  CS2R R68, SRZ ;  /* 0x0000000000447805 */ /* 0x000fe4000001ff00 */
[----:B------:R-:W-:Y:S02]  /*17e0*/  CS2R R70, SRZ ;  /* 0x0000000000467805 */ /* 0x000fe4000001ff00 */
        /* <DEDUP_REMOVED lines=39> */
[----:B------:R-:W-:Y:S01]  /*1a60*/  CS2R R150, SRZ ;  /* 0x0000000000967805 */ /* 0x000fe2000001ff00 */
[----:B-1----:R-:W-:Y:S06]  /*1a70*/  @!P0 BRA `(.L_x_13) ;  /* 0x0000001000948947 */ /* 0x002fec0003800000 */
[----:B------:R-:W-:-:S06]  /*1a80*/  UISETP.NE.AND UP0, UPT, UR25, 0x3, UPT ;  /* 0x000000031900788c */ /* 0x000fcc000bf05270 */
[----:B------:R-:W-:-:S13]  /*1a90*/  PLOP3.LUT P1, PT, PT, PT, UP0, 0x80, 0x0 ;  /* 0x000000000000781c */ /* 0x000fda0003f2f008 */
[----:B------:R-:W-:Y:S05]  /*1aa0*/  @!P1 BRA `(.L_x_14) ;  /* 0x0000000000049947 */ /* 0x000fea0003800000 */
[----:B------:R-:W-:Y:S01]  /*1ab0*/  BPT.TRAP 0x1 ;  /* 0x000000040000795c */ /* 0x000fe20000300000 */
.L_x_14:
[----:B------:R-:W-:Y:S01]  /*1ac0*/  ULEA UR6, UR5, UR14, 0x3 ;  /* 0x0000000e05067291 */ /* 0x000fe2000f8e183f */
[----:B------:R-:W-:-:S05]  /*1ad0*/  IMAD.U32 R0, RZ, RZ, UR4 ;  /* 0x00000004ff007e24 */ /* 0x000fca000f8e00ff */
[----:B------:R-:W-:-:S04]  /*1ae0*/  SHF.L.U32 R0, R0, 0x1f, RZ ;  /* 0x0000001f00007819 */ /* 0x000fc800000006ff */
[----:B------:R0:W1:Y:S01]  /*1af0*/  SYNCS.PHASECHK.TRANS64.TRYWAIT P0, [UR6], R0 ;  /* 0x00000000ff0075a7 */ /* 0x0000620008000146 */
[----:B------:R-:W-:Y:S05]  /*1b00*/  @!P1 BRA `(.L_x_15) ;  /* 0x0000000000049947 */ /* 0x000fea0003800000 */
[----:B------:R-:W-:Y:S01]  /*1b10*/  BPT.TRAP 0x1 ;  /* 0x000000040000795c */ /* 0x000fe20000300000 */
.L_x_15:
[----:B-1----:R-:W-:Y:S05]  /*1b20*/  @P0 BRA `(.L_x_16) ;  /* 0x0000000000080947 */ /* 0x002fea0003800000 */
[----:B------:R-:W1:Y:S02]  /*1b30*/  SYNCS.PHASECHK.TRANS64.TRYWAIT P0, [UR6], R0 ;  /* 0x00000000ff0075a7 */ /* 0x000e640008000146 */
[----:B-1----:R-:W-:Y:S05]  /*1b40*/  @!P0 BRA `(.L_x_17) ;  /* 0x000000e400448947 */ /* 0x002fea0003800000 */
.L_x_16:
[----:B------:R-:W-:Y:S01]  /*1b50*/  UIADD3 UR6, UR14, 0x10100, URZ ;  /* 0x000101000e067890 */ /* 0x000fe2000fffe03f */
[----:B------:R-:W-:Y:S01]  /*1b60*/  WARPGROUP.ARRIVE ;  /* 0x00000000000079c5 */ /* 0x000fe20000000000 */
[----:B------:R-:W-:Y:S01]  /*1b70*/  ULOP3.LUT UR8, UR15, 0x10000, URZ, 0xfc, !UPT ;  /* 0x000100000f087892 */ /* 0x000fe2000f8efc3f */
[----:B------:R2:W-:Y:S01]  /*1b80*/  STL [R1+0x6c], RZ ;  /* 0x00006cff01007387 */ /* 0x0005e20000100800 */
[----:B------:R-:W-:Y:S01]  /*1b90*/  USHF.R.U32.HI UR6, URZ, 0x4, UR6 ;  /* 0x000000043f067899 */ /* 0x000fe20008011606 */
[----:B01----:R-:W-:Y:S01]  /*1ba0*/  IMAD.MOV.U32 R0, RZ, RZ, RZ ;  /* 0x000000ffff007224 */ /* 0x003fe200078e00ff */
[----:B------:R-:W-:Y:S01]  /*1bb0*/  UMOV UR9, 0x40000040 ;  /* 0x4000004000097882 */ /* 0x000fe20000000000 */
[----:B------:R-:W-:Y:S01]  /*1bc0*/  UMOV UR11, 0x40000040 ;  /* 0x40000040000b7882 */ /* 0x000fe20000000000 */
[----:B------:R-:W-:Y:S01]  /*1bd0*/  ULOP3.LUT UR6, UR6, 0x3fff, URZ, 0xc0, !UPT ;  /* 0x00003fff06067892 */ /* 0x000fe2000f8ec03f */
[----:B------:R2:W-:Y:S01]  /*1be0*/  STL [R1+0x68], RZ ;  /* 0x000068ff01007387 */ /* 0x0005e20000100800 */
[----:B------:R-:W-:-:S02]  /*1bf0*/  CS2R R2, SRZ ;  /* 0x0000000000027805 */ /* 0x000fc4000001ff00 */
[----:B------:R-:W-:Y:S01]  /*1c00*/  CS2R R4, SRZ ;  /* 0x0000000000047805 */ /* 0x000fe2000001ff00 */
[----:B------:R-:W-:Y:S01]  /*1c10*/  ULOP3.LUT UR7, UR6, 0x10000, URZ, 0xfc, !UPT ;  /* 0x0001000006077892 */ /* 0x000fe2000f8efc3f */
[----:B------:R2:W-:Y:S01]  /*1c20*/  STL [R1+0x64], RZ ;  /* 0x000064ff01007387 */ /* 0x0005e20000100800 */
[----:B------:R-:W-:Y:S01]  /*1c30*/  ULEA UR6, UR5, UR8, 0xa ;  /* 0x0000000805067291 */ /* 0x000fe2000f8e503f */
[----:B------:R-:W-:Y:S01]  /*1c40*/  CS2R R6, SRZ ;  /* 0x0000000000067805 */ /* 0x000fe2000001ff00 */
[----:B------:R-:W-:Y:S01]  /*1c50*/  ULEA UR7, UR5, UR7, 0xb ;  /* 0x0000000705077291 */ /* 0x000fe2000f8e583f */
[----:B------:R2:W-:Y:S01]  /*1c60*/  STL [R1+0x60], RZ ;  /* 0x000060ff01007387 */ /* 0x0005e20000100800 */
[----:B------:R-:W-:Y:S02]  /*1c70*/  CS2R R8, SRZ ;  /* 0x0000000000087805 */ /* 0x000fe4000001ff00 */
[----:B------:R-:W-:Y:S02]  /*1c80*/  CS2R R10, SRZ ;  /* 0x00000000000a7805 */ /* 0x000fe4000001ff00 */
[----:B------:R-:W-:Y:S01]  /*1c90*/  CS2R R12, SRZ ;  /* 0x00000000000c7805 */ /* 0x000fe2000001ff00 */
[----:B------:R-:W-:Y:S01]  /*1ca0*/  UMOV UR8, UR6 ;  /* 0x0000000600087c82 */ /* 0x000fe20008000000 */
[----:B------:R2:W-:Y:S01]  /*1cb0*/  STL [R1+0x5c], RZ ;  /* 0x00005cff01007387 */ /* 0x0005e20000100800 */
[----:B------:R-:W-:Y:S01]  /*1cc0*/  UMOV UR10, UR7 ;  /* 0x00000007000a7c82 */ /* 0x000fe20008000000 */
[----:B------:R-:W-:Y:S01]  /*1cd0*/  CS2R R14, SRZ ;  /* 0x00000000000e7805 */ /* 0x000fe2000001ff00 */
[----:B------:R-:W-:Y:S01]  /*1ce0*/  QGMMA.64x256x32.F32.E5M2.E5M2 R24, gdesc[UR8], RZ, !UPT ;  /* 0x03e00000081879f3 */ /* 0x000fe2000c7038ff */
[----:B------:R-:W-:Y:S01]  /*1cf0*/  UIADD3 UR8, UR6, 0x2, URZ ;  /* 0x0000000206087890 */ /* 0x000fe2000fffe03f */
[----:B------:R2:W-:Y:S01]  /*1d00*/  STL [R1+0x58], RZ ;  /* 0x000058ff01007387 */ /* 0x0005e20000100800 */
[----:B------:R-:W-:Y:S01]  /*1d10*/  UIADD3 UR10, UR7, 0x2, URZ ;  /* 0x00000002070a7890 */ /* 0x000fe2000fffe03f */
[----:B------:R-:W-:Y:S01]  /*1d20*/  CS2R R16, SRZ ;  /* 0x0000000000107805 */ /* 0x000fe2000001ff00 */
[----:B------:R-:W-:Y:S01]  /*1d30*/  UMOV UR9, 0x40000040 ;  /* 0x4000004000097882 */ /* 0x000fe20000000000 */
[----:B------:R-:W-:Y:S01]  /*1d40*/  UMOV UR11, 0x40000040 ;  /* 0x40000040000b7882 */ /* 0x000fe20000000000 */
        /* <DEDUP_REMOVED lines=54> */
[----:B------:R-:W-:Y:S01]  /*20b0*/  CS2R R226, SRZ ;  /* 0x0000000000e27805 */ /* 0x000fe2000001ff00 */
[----:B------:R-:W-:Y:S01]  /*20c0*/  IMAD.MOV.U32 R228, RZ, RZ, RZ ;  /* 0x000000ffffe47224 */ /* 0x000fe200078e00ff */
[----:B------:R2:W-:Y:S04]  /*20d0*/  STL [R1+0x1c], RZ ;  /* 0x00001cff01007387 */ /* 0x0005e80000100800 */
[----:B------:R2:W-:Y:S04]  /*20e0*/  STL [R1+0x18], RZ ;  /* 0x000018ff01007387 */ /* 0x0005e80000100800 */
[----:B------:R2:W-:Y:S04]  /*20f0*/  STL [R1+0x14], RZ ;  /* 0x000014ff01007387 */ /* 0x0005e80000100800 */
[----:B------:R2:W-:Y:S04]  /*2100*/  STL [R1+0x10], RZ ;  /* 0x000010ff01007387 */ /* 0x0005e80000100800 */
[----:B------:R2:W-:Y:S04]  /*2110*/  STL [R1+0xc], RZ ;  /* 0x00000cff01007387 */ /* 0x0005e80000100800 */
[----:B------:R2:W-:Y:S04]  /*2120*/  STL [R1+0x8], RZ ;  /* 0x000008ff01007387 */ /* 0x0005e80000100800 */
[----:B------:R2:W-:Y:S04]  /*2130*/  STL [R1+0x4], RZ ;  /* 0x000004ff01007387 */ /* 0x0005e80000100800 */
[----:B------:R2:W-:Y:S01]  /*2140*/  STL [R1], RZ ;  /* 0x000000ff01007387 */ /* 0x0005e20000100800 */
[----:B------:R-:W-:Y:S01]  /*2150*/  QGMMA.64x256x32.F32.E5M2.E5M2 R24, gdesc[UR8], R24 ;  /* 0x03e00000081879f3 */ /* 0x000fe20008703818 */
[----:B------:R-:W-:-:S02]  /*2160*/  UIADD3 UR8, UR6, 0x4, URZ ;  /* 0x0000000406087890 */ /* 0x000fc4000fffe03f */
[----:B------:R-:W-:Y:S01]  /*2170*/  UIADD3 UR10, UR7, 0x4, URZ ;  /* 0x00000004070a7890 */ /* 0x000fe2000fffe03f */
[----:B------:R-:W-:Y:S01]  /*2180*/  UMOV UR9, 0x40000040 ;  /* 0x4000004000097882 */ /* 0x000fe20000000000 */
[----:B------:R-:W-:-:S15]  /*2190*/  UMOV UR11, 0x40000040 ;  /* 0x40000040000b7882 */ /* 0x000fde0000000000 */
[----:B------:R-:W-:-:S08]  /*21a0*/  NOP ;  /* 0x0000000000007918 */ /* 0x000fd00000000000 */
[----:B------:R-:W-:Y:S01]  /*21b0*/  QGMMA.64x256x32.F32.E5M2.E5M2 R24, gdesc[UR8], R24 ;  /* 0x03e00000081879f3 */ /* 0x000fe20008703818 */
[----:B------:R-:W-:Y:S02]  /*21c0*/  UIADD3 UR10, UR7, 0x6, URZ ;  /* 0x00000006070a7890 */ /* 0x000fe4000fffe03f */
[----:B------:R-:W-:Y:S01]  /*21d0*/  UIADD3 UR8, UR6, 0x6, URZ ;  /* 0x0000000606087890 */ /* 0x000fe2000fffe03f */
[----:B------:R-:W-:Y:S01]  /*21e0*/  ULDC UR7, c[0x0][0x50c] ;  /* 0x0001430000077ab9 */ /* 0x000fe20000000800 */
[----:B------:R-:W-:Y:S01]  /*21f0*/  UMOV UR9, 0x40000040 ;  /* 0x4000004000097882 */ /* 0x000fe20000000000 */
[----:B------:R-:W-:Y:S01]  /*2200*/  UISETP.NE.AND UP0, UPT, UR7, 0x4, UPT ;  /* 0x000000040700788c */ /* 0x000fe2000bf05270 */
[----:B------:R-:W-:Y:S01]  /*2210*/  UMOV UR11, 0x40000040 ;  /* 0x40000040000b7882 */ /* 0x000fe20000000000 */
[----:B------:R-:W-:Y:S02]  /*2220*/  UMOV UR6, 0x4 ;  /* 0x0000000400067882 */ /* 0x000fe40000000000 */
[----:B------:R-:W-:-:S06]  /*2230*/  USEL UR7, URZ, 0x1, UP0 ;  /* 0x000000013f077887 */ /* 0x000fcc0008000000 */
[----:B------:R-:W-:-:S12]  /*2240*/  ISETP.NE.AND P0, PT, RZ, UR7, PT ;  /* 0x00000007ff007c0c */ /* 0x000fd8000bf05270 */
[----:B------:R-:W-:Y:S01]  /*2250*/  QGMMA.64x256x32.F32.E5M2.E5M2 R24, gdesc[UR8], R24, gsb0 ;  /* 0x03e00000081879f3 */ /* 0x000fe20008003818 */
[----:B--2---:R-:W-:Y:S05]  /*2260*/  @!P0 BRA `(.L_x_18) ;  /* 0x0000000800808947 */ /* 0x004fea0003800000 */
[----:B------:R-:W-:Y:S02]  /*2270*/  WARPGROUP.DEPBAR.LE gsb0, 0x0 ;  /* 0x00008000000079c5 */ /* 0x000fe40000010000 */
[----:B------:R-:W-:-:S01]  /*2280*/  FADD R227, RZ, R25 ;  /* 0x00000019ffe37221 */ /* 0x000fc20000000000 */
[----:B------:R-:W-:Y:S01]  /*2290*/  FADD R228, RZ, R24 ;  /* 0x00000018ffe47221 */ /* 0x000fe20000000000 */
[----:B------:R-:W-:-:S01]  /*22a0*/  FADD R226, RZ, R26 ;  /* 0x0000001affe27221 */ /* 0x000fc20000000000 */
[----:B------:R-:W-:Y:S01]  /*22b0*/  FADD R225, RZ, R27 ;  /* 0x0000001bffe17221 */ /* 0x000fe20000000000 */
[----:B------:R-:W-:-:S01]  /*22c0*/  FADD R224, RZ, R28 ;  /* 0x0000001cffe07221 */ /* 0x000fc20000000000 */
[----:B------:R0:W-:Y:S01]  /*22d0*/  STL [R1+0x80], R227 ;  /* 0x000080e301007387 */ /* 0x0001e20000100800 */
[----:B------:R-:W-:-:S01]  /*22e0*/  FADD R223, RZ, R29 ;  /* 0x0000001dffdf7221 */ /* 0x000fc20000000000 */
[----:B------:R-:W-:Y:S01]  /*22f0*/  FADD R222, RZ, R30 ;  /* 0x0000001effde7221 */ /* 0x000fe20000000000 */
[----:B------:R-:W-:-:S01]  /*2300*/  FADD R221, RZ, R31 ;  /* 0x0000001fffdd7221 */ /* 0x000fc20000000000 */
[----:B------:R-:W-:Y:S01]  /*2310*/  FADD R220, RZ, R32 ;  /* 0x00000020ffdc7221 */ /* 0x000fe20000000000 */
[----:B------:R-:W-:-:S01]  /*2320*/  FADD R219, RZ, R33 ;  /* 0x00000021ffdb7221 */ /* 0x000fc20000000000 */
[----:B------:R-:W-:Y:S01]  /*2330*/  FADD R218, RZ, R34 ;  /* 0x00000022ffda7221 */ /* 0x000fe20000000000 */
[----:B------:R-:W-:-:S01]  /*2340*/  FADD R217, RZ, R35 ;  /* 0x00000023ffd97221 */ /* 0x000fc20000000000 */
[----:B------:R-:W-:Y:S01]  /*2350*/  FADD R216, RZ, R36 ;  /* 0x00000024ffd87221 */ /* 0x000fe20000000000 */
[----:B------:R-:W-:-:S01]  /*2360*/  FADD R215, RZ, R37 ;  /* 0x00000025ffd77221 */ /* 0x000fc20000000000 */
[----:B0-----:R-:W-:Y:S01]  /*2370*/  FADD R227, RZ, R124 ;  /* 0x0000007cffe37221 */ /* 0x001fe20000000000 */
[----:B------:R-:W-:-:S01]  /*2380*/  FADD R214, RZ, R38 ;  /* 0x00000026ffd67221 */ /* 0x000fc20000000000 */
[----:B------:R-:W-:Y:S01]  /*2390*/  FADD R213, RZ, R39 ;  /* 0x00000027ffd57221 */ /* 0x000fe20000000000 */
[----:B------:R-:W-:-:S01]  /*23a0*/  FADD R212, RZ, R40 ;  /* 0x00000028ffd47221 */ /* 0x000fc20000000000 */
[----:B------:R-:W-:Y:S01]  /*23b0*/  FADD R211, RZ, R41 ;  /* 0x00000029ffd37221 */ /* 0x000fe20000000000 */
[----:B------:R0:W-:Y:S01]  /*23c0*/  STL [R1], R227 ;  /* 0x000000e301007387 */ /* 0x0001e20000100800 */
        /* <DEDUP_REMOVED lines=94> */
[----:B0-----:R-:W-:-:S05]  /*29b0*/  FADD R227, RZ, R131 ;  /* 0x00000083ffe37221 */ /* 0x001fca0000000000 */
[----:B------:R0:W-:Y:S02]  /*29c0*/  STL [R1+0x1c], R227 ;  /* 0x00001ce301007387 */ /* 0x0001e40000100800 */
        /* <DEDUP_REMOVED lines=39> */
[----:B------:R0:W-:Y:S04]  /*2c40*/  STL [R1+0x6c], R227 ;  /* 0x00006ce301007387 */ /* 0x0001e80000100800 */
[----:B0-----:R0:W5:Y:S01]  /*2c50*/  LDL.LU R227, [R1+0x80] ;  /* 0x0000800001e37983 */ /* 0x0011620000300800 */
[----:B------:R-:W-:-:S05]  /*2c60*/  UMOV UR6, URZ ;  /* 0x0000003f00067c82 */ /* 0x000fca0008000000 */
.L_x_18:
[----:B------:R-:W-:Y:S01]  /*2c70*/  UIADD3 UR16, UR5, 0x1, URZ ;  /* 0x0000000105107890 */ /* 0x000fe2000fffe03f */
[----:B------:R-:W-:-:S03]  /*2c80*/  UMOV UR8, 0x1 ;  /* 0x0000000100087882 */ /* 0x000fc60000000000 */
[----:B------:R-:W-:-:S04]  /*2c90*/  UISETP.NE.AND UP0, UPT, UR16, 0x4, UPT ;  /* 0x000000041000788c */ /* 0x000fc8000bf05270 */
[----:B------:R-:W-:Y:S02]  /*2ca0*/  USEL UR17, URZ, 0x1, UP0 ;  /* 0x000000013f117887 */ /* 0x000fe40008000000 */
[----:B------:R-:W-:Y:S02]  /*2cb0*/  USEL UR16, UR16, URZ, UP0 ;  /* 0x0000003f10107287 */ /* 0x000fe40008000000 */
[----:B------:R-:W-:-:S12]  /*2cc0*/  ULOP3.LUT UR17, UR4, UR17, URZ, 0x3c, !UPT ;  /* 0x0000001104117292 */ /* 0x000fd8000f8e3c3f */
.L_x_13:
[----:B------:R-:W-:-:S04]  /*2cd0*/  UISETP.LT.AND UP0, UPT, UR12, 0x1, UPT ;  /* 0x000000010c00788c */ /* 0x000fc8000bf01270 */
[----:B------:R-:W-:-:S04]  /*2ce0*/  USEL UR9, UR12, 0x1, UP0 ;  /* 0x000000010c097887 */ /* 0x000fc80008000000 */
[----:B------:R-:W-:-:S04]  /*2cf0*/  UIADD3 UR19, UR12, -UR9, URZ ;  /* 0x800000090c137290 */ /* 0x000fc8000fffe03f */
[----:B------:R-:W-:-:S06]  /*2d00*/  UISETP.GE.AND UP0, UPT, UR19, 0x1, UPT ;  /* 0x000000011300788c */ /* 0x000fcc000bf06270 */
[----:B------:R-:W-:-:S13]  /*2d10*/  PLOP3.LUT P0, PT, PT, PT, UP0, 0x80, 0x0 ;  /* 0x000000000000781c */ /* 0x000fda0003f0f008 */
[----:B------:R-:W-:Y:S05]  /*2d20*/  @!P0 BRA `(.L_x_19) ;  /* 0x0000001000b88947 */ /* 0x000fea0003800000 */
[----:B------:R-:W-:Y:S01]  /*2d30*/  UMOV UR18, UR5 ;  /* 0x0000000500127c82 */ /* 0x000fe20008000000 */
[----:B------:R-:W-:-:S05]  /*2d40*/  ULDC UR27, c[0x0][0x50c] ;  /* 0x00014300001b7ab9 */ /* 0x000fca0000000800 */
.L_x_27:
[----:B------:R-:W-:-:S06]  /*2d50*/  UISETP.NE.AND UP0, UPT, UR25, 0x3, UPT ;  /* 0x000000031900788c */ /* 0x000fcc000bf05270 */
[----:B------:R-:W-:-:S13]  /*2d60*/  PLOP3.LUT P1, PT, PT, PT, UP0, 0x80, 0x0 ;  /* 0x000000000000781c */ /* 0x000fda0003f2f008 */
[----:B-1---5:R-:W-:Y:S05]  /*2d70*/  @!P1 BRA `(.L_x_20) ;  /* 0x0000000000049947 */ /* 0x022fea0003800000 */
[----:B------:R-:W-:Y:S01]  /*2d80*/  BPT.TRAP 0x1 ;  /* 0x000000040000795c */ /* 0x000fe20000300000 */
.L_x_20:
[----:B------:R-:W1:Y:S01]  /*2d90*/  S2UR UR9, SR_CgaCtaId ;  /* 0x00000000000979c3 */ /* 0x000e620000008800 */
[----:B------:R-:W-:Y:S01]  /*2da0*/  UMOV UR14, 0x400 ;  /* 0x00000400000e7882 */ /* 0x000fe20000000000 */
[----:B------:R-:W-:-:S05]  /*2db0*/  IMAD.U32 R229, RZ, RZ, UR17 ;  /* 0x00000011ffe57e24 */ /* 0x000fca000f8e00ff */
[----:B------:R-:W-:Y:S01]  /*2dc0*/  SHF.L.U32 R229, R229, 0x1f, RZ ;  /* 0x0000001fe5e57819 */ /* 0x000fe200000006ff */
[----:B-1----:R-:W-:-:S04]  /*2dd0*/  ULEA UR14, UR9, UR14, 0x18 ;  /* 0x0000000e090e7291 */ /* 0x002fc8000f8ec03f */
[----:B------:R-:W-:-:S09]  /*2de0*/  ULEA UR9, UR16, UR14, 0x3 ;  /* 0x0000000e10097291 */ /* 0x000fd2000f8e183f */
[----:B------:R1:W2:Y:S01]  /*2df0*/  SYNCS.PHASECHK.TRANS64.TRYWAIT P0, [UR9], R229 ;  /* 0x000000e5ff0075a7 */ /* 0x0002a20008000149 */
[----:B------:R-:W-:Y:S05]  /*2e00*/  @!P1 BRA `(.L_x_21) ;  /* 0x0000000000049947 */ /* 0x000fea0003800000 */
[----:B------:R-:W-:Y:S01]  /*2e10*/  BPT.TRAP 0x1 ;  /* 0x000000040000795c */ /* 0x000fe20000300000 */
.L_x_21:
[----:B--2---:R-:W-:Y:S05]  /*2e20*/  @P0 BRA `(.L_x_22) ;  /* 0x0000000000080947 */ /* 0x004fea0003800000 */
[----:B------:R-:W2:Y:S02]  /*2e30*/  SYNCS.PHASECHK.TRANS64.TRYWAIT P0, [UR9], R229 ;  /* 0x000000e5ff0075a7 */ /* 0x000ea40008000149 */
[----:B--2---:R-:W-:Y:S05]  /*2e40*/  @!P0 BRA `(.L_x_23) ;  /* 0x000000d0009c8947 */ /* 0x004fea0003800000 */
.L_x_22:
[----:B------:R-:W-:Y:S01]  /*2e50*/  UIADD3 UR9, UR14, 0x10100, URZ ;  /* 0x000101000e097890 */ /* 0x000fe2000fffe03f */
[----:B------:R-:W-:Y:S01]  /*2e60*/  WARPGROUP.ARRIVE ;  /* 0x00000000000079c5 */ /* 0x000fe20000000000 */
[----:B------:R-:W-:Y:S02]  /*2e70*/  UISETP.NE.AND UP0, UPT, UR7, URZ, UPT ;  /* 0x0000003f0700728c */ /* 0x000fe4000bf05270 */
[----:B------:R-:W-:Y:S02]  /*2e80*/  USHF.R.U32.HI UR9, URZ, 0x4, UR9 ;  /* 0x000000043f097899 */ /* 0x000fe40008011609 */
[----:B------:R-:W-:Y:S02]  /*2e90*/  USEL UR8, UR8, URZ, !UP0 ;  /* 0x0000003f08087287 */ /* 0x000fe4000c000000 */
[----:B------:R-:W-:Y:S02]  /*2ea0*/  ULOP3.LUT UR9, UR9, 0x3fff, URZ, 0xc0, !UPT ;  /* 0x00003fff09097892 */ /* 0x000fe4000f8ec03f */
[----:B------:R-:W-:-:S02]  /*2eb0*/  ULOP3.LUT UR7, UR15, 0x10000, URZ, 0xfc, !UPT ;  /* 0x000100000f077892 */ /* 0x000fc4000f8efc3f */
[----:B------:R-:W-:Y:S02]  /*2ec0*/  ULOP3.LUT UR9, UR9, 0x10000, URZ, 0xfc, !UPT ;  /* 0x0001000009097892 */ /* 0x000fe4000f8efc3f */
[----:B------:R-:W-:Y:S02]  /*2ed0*/  UISETP.NE.U32.AND UP0, UPT, UR8, URZ, UPT ;  /* 0x0000003f0800728c */ /* 0x000fe4000bf05070 */
[----:B------:R-:W-:Y:S02]  /*2ee0*/  ULEA UR7, UR16, UR7, 0xa ;  /* 0x0000000710077291 */ /* 0x000fe4000f8e503f */
[----:B------:R-:W-:Y:S01]  /*2ef0*/  ULEA UR26, UR16, UR9, 0xb ;  /* 0x00000009101a7291 */ /* 0x000fe2000f8e583f */
[----:B------:R-:W-:Y:S02]  /*2f00*/  UMOV UR11, 0x40000040 ;  /* 0x40000040000b7882 */ /* 0x000fe40000000000 */
[----:B------:R-:W-:Y:S01]  /*2f10*/  UMOV UR9, 0x40000040 ;  /* 0x4000004000097882 */ /* 0x000fe20000000000 */
[----:B------:R-:W-:Y:S01]  /*2f20*/  UIADD3 UR6, UR6, 0x4, URZ ;  /* 0x0000000406067890 */ /* 0x000fe2000fffe03f */
[----:B------:R-:W-:-:S02]  /*2f30*/  UMOV UR8, UR7 ;  /* 0x0000000700087c82 */ /* 0x000fc40008000000 */
[----:B------:R-:W-:Y:S02]  /*2f40*/  UMOV UR10, UR26 ;  /* 0x0000001a000a7c82 */ /* 0x000fe40008000000 */
[----:B------:R-:W-:Y:S01]  /*2f50*/  QGMMA.64x256x32.F32.E5M2.E5M2 R24, gdesc[UR8], R24, UP0 ;  /* 0x03e00000081879f3 */ /* 0x000fe2000bf03818 */
[----:B------:R-:W-:Y:S02]  /*2f60*/  UIADD3 UR8, UR7, 0x2, URZ ;  /* 0x0000000207087890 */ /* 0x000fe4000fffe03f */
[----:B------:R-:W-:Y:S01]  /*2f70*/  UIADD3 UR10, UR26, 0x2, URZ ;  /* 0x000000021a0a7890 */ /* 0x000fe2000fffe03f */
[----:B------:R-:W-:Y:S01]  /*2f80*/  UMOV UR9, 0x40000040 ;  /* 0x4000004000097882 */ /* 0x000fe20000000000 */
[----:B------:R-:W-:Y:S01]  /*2f90*/  UMOV UR11, 0x40000040 ;  /* 0x40000040000b7882 */ /* 0x000fe20000000000 */
[----:B------:R-:W-:-:S15]  /*2fa0*/  UISETP.NE.AND UP0, UPT, UR6, UR27, UPT ;  /* 0x0000001b0600728c */ /* 0x000fde000bf05270 */
[----:B------:R-:W-:-:S07]  /*2fb0*/  NOP ;  /* 0x0000000000007918 */ /* 0x000fce0000000000 */
[----:B------:R-:W-:Y:S01]  /*2fc0*/  QGMMA.64x256x32.F32.E5M2.E5M2 R24, gdesc[UR8], R24 ;  /* 0x03e00000081879f3 */ /* 0x000fe20008703818 */
[----:B------:R-:W-:Y:S02]  /*2fd0*/  UIADD3 UR8, UR7, 0x4, URZ ;  /* 0x0000000407087890 */ /* 0x000fe4000fffe03f */
[----:B------:R-:W-:Y:S01]  /*2fe0*/  UIADD3 UR10, UR26, 0x4, URZ ;  /* 0x000000041a0a7890 */ /* 0x000fe2000fffe03f */
[----:B------:R-:W-:Y:S01]  /*2ff0*/  UMOV UR9, 0x40000040 ;  /* 0x4000004000097882 */ /* 0x000fe20000000000 */
[----:B------:R-:W-:-:S15]  /*3000*/  UMOV UR11, 0x40000040 ;  /* 0x40000040000b7882 */ /* 0x000fde0000000000 */
[----:B------:R-:W-:-:S08]  /*3010*/  NOP ;  /* 0x0000000000007918 */ /* 0x000fd00000000000 */
[----:B------:R-:W-:Y:S01]  /*3020*/  QGMMA.64x256x32.F32.E5M2.E5M2 R24, gdesc[UR8], R24 ;  /* 0x03e00000081879f3 */ /* 0x000fe20008703818 */
[----:B------:R-:W-:Y:S02]  /*3030*/  UIADD3 UR8, UR7, 0x6, URZ ;  /* 0x0000000607087890 */ /* 0x000fe4000fffe03f */
[----:B------:R-:W-:Y:S01]  /*3040*/  UIADD3 UR10, UR26, 0x6, URZ ;  /* 0x000000061a0a7890 */ /* 0x000fe2000fffe03f */
[----:B------:R-:W-:Y:S01]  /*3050*/  UMOV UR9, 0x40000040 ;  /* 0x4000004000097882 */ /* 0x000fe20000000000 */
[----:B------:R-:W-:Y:S01]  /*3060*/  UMOV UR11, 0x40000040 ;  /* 0x40000040000b7882 */ /* 0x000fe20000000000 */
[----:B------:R-:W-:-:S06]  /*3070*/  USEL UR7, URZ, 0x1, UP0 ;  /* 0x000000013f077887 */ /* 0x000fcc0008000000 */
[----:B------:R-:W-:-:S15]  /*3080*/  ISETP.NE.AND P0, PT, RZ, UR7, PT ;  /* 0x00000007ff007c0c */ /* 0x000fde000bf05270 */
[----:B------:R-:W-:-:S01]  /*3090*/  NOP ;  /* 0x0000000000007918 */ /* 0x000fc20000000000 */
[----:B------:R-:W-:Y:S03]  /*30a0*/  QGMMA.64x256x32.F32.E5M2.E5M2 R24, gdesc[UR8], R24, gsb0 ;  /* 0x03e00000081879f3 */ /* 0x000fe60008003818 */
[----:B------:R-:W-:Y:S02]  /*30b0*/  WARPGROUP.DEPBAR.LE gsb0, 0x1 ;  /* 0x00008000000079c5 */ /* 0x000fe40000010100 */
[----:B------:R-:W-:Y:S05]  /*30c0*/  @!P0 BRA `(.L_x_24) ;  /* 0x0000000c00708947 */ /* 0x000fea0003800000 */
[----:B------:R-:W-:Y:S02]  /*30d0*/  WARPGROUP.DEPBAR.LE gsb0, 0x0 ;  /* 0x00008000000079c5 */ /* 0x000fe40000010000 */
[----:B-----5:R-:W-:-:S01]  /*30e0*/  FADD R227, R25, R227 ;  /* 0x000000e319e37221 */ /* 0x020fc20000000000 */
[----:B------:R-:W-:Y:S01]  /*30f0*/  FADD R226, R26, R226 ;  /* 0x000000e21ae27221 */ /* 0x000fe20000000000 */
[----:B------:R-:W-:-:S01]  /*3100*/  FADD R225, R27, R225 ;  /* 0x000000e11be17221 */ /* 0x000fc20000000000 */
[----:B------:R-:W-:Y:S01]  /*3110*/  FADD R224, R28, R224 ;  /* 0x000000e01ce07221 */ /* 0x000fe20000000000 */
[----:B------:R-:W-:-:S01]  /*3120*/  FADD R223, R29, R223 ;  /* 0x000000df1ddf7221 */ /* 0x000fc20000000000 */
[----:B------:R2:W-:Y:S01]  /*3130*/  STL [R1+0x80], R227 ;  /* 0x000080e301007387 */ /* 0x0005e20000100800 */
[----:B------:R-:W-:-:S01]  /*3140*/  FADD R222, R30, R222 ;  /* 0x000000de1ede7221 */ /* 0x000fc20000000000 */
[----:B------:R-:W-:Y:S01]  /*3150*/  FADD R221, R31, R221 ;  /* 0x000000dd1fdd7221 */ /* 0x000fe20000000000 */
[----:B------:R-:W-:-:S01]  /*3160*/  FADD R220, R32, R220 ;  /* 0x000000dc20dc7221 */ /* 0x000fc20000000000 */
[----:B------:R-:W-:Y:S01]  /*3170*/  FADD R219, R33, R219 ;  /* 0x000000db21db7221 */ /* 0x000fe20000000000 */
[----:B------:R-:W-:-:S01]  /*3180*/  FADD R218, R34, R218 ;  /* 0x000000da22da7221 */ /* 0x000fc20000000000 */
[----:B------:R-:W-:Y:S01]  /*3190*/  FADD R217, R35, R217 ;  /* 0x000000d923d97221 */ /* 0x000fe20000000000 */
[----:B------:R-:W-:-:S01]  /*31a0*/  FADD R216, R36, R216 ;  /* 0x000000d824d87221 */ /* 0x000fc20000000000 */
[----:B------:R-:W-:Y:S01]  /*31b0*/  FADD R215, R37, R215 ;  /* 0x000000d725d77221 */ /* 0x000fe20000000000 */
[----:B------:R-:W-:-:S01]  /*31c0*/  FADD R214, R38, R214 ;  /* 0x000000d626d67221 */ /* 0x000fc20000000000 */
[----:B--2---:R-:W2:Y:S01]  /*31d0*/  LDL.LU R227, [R1+0x28] ;  /* 0x0000280001e37983 */ /* 0x004ea20000300800 */
[----:B------:R-:W-:-:S01]  /*31e0*/  FADD R213, R39, R213 ;  /* 0x000000d527d57221 */ /* 0x000fc20000000000 */
[----:B------:R-:W-:Y:S01]  /*31f0*/  FADD R212, R40, R212 ;  /* 0x000000d428d47221 */ /* 0x000fe20000000000 */
[----:B------:R-:W-:-:S01]  /*3200*/  FADD R211, R41, R211 ;  /* 0x000000d329d37221 */ /* 0x000fc20000000000 */
[----:B------:R3:W-:Y:S01]  /*3210*/  STL [R1+0x84], R226 ;  /* 0x000084e201007387 */ /* 0x0007e20000100800 */
[----:B------:R-:W-:-:S03]  /*3220*/  FADD R228, R24, R228 ;  /* 0x000000e418e47221 */ /* 0x000fc60000000000 */
[----:B---3--:R-:W3:Y:S04]  /*3230*/  LDL.LU R226, [R1+0x24] ;  /* 0x0000240001e27983 */ /* 0x008ee80000300800 */
[----:B------:R4:W-:Y:S04]  /*3240*/  STL [R1+0x88], R225 ;  /* 0x000088e101007387 */ /* 0x0009e80000100800 */
[----:B----4-:R-:W4:Y:S04]  /*3250*/  LDL.LU R225, [R1+0x20] ;  /* 0x0000200001e17983 */ /* 0x010f280000300800 */
[----:B------:R0:W-:Y:S04]  /*3260*/  STL [R1+0x8c], R224 ;  /* 0x00008ce001007387 */ /* 0x0001e80000100800 */
[----:B0-----:R-:W4:Y:S04]  /*3270*/  LDL.LU R224, [R1+0x1c] ;  /* 0x00001c0001e07983 */ /* 0x001f280000300800 */
        /* <DEDUP_REMOVED lines=13> */
[----:B0-----:R-:W4:Y:S04]  /*3350*/  LDL.LU R217, [R1] ;  /* 0x0000000001d97983 */ /* 0x001f280000300800 */
[----:B------:R-:W-:Y:S04]  /*3360*/  STL [R1+0xac], R216 ;  /* 0x0000acd801007387 */ /* 0x000fe80000100800 */
[----:B------:R-:W-:Y:S04]  /*3370*/  STL [R1+0xb0], R215 ;  /* 0x0000b0d701007387 */ /* 0x000fe80000100800 */
[----:B------:R-:W-:Y:S04]  /*3380*/  STL [R1+0xb4], R214 ;  /* 0x0000b4d601007387 */ /* 0x000fe80000100800 */
[----:B------:R-:W-:Y:S04]  /*3390*/  STL [R1+0xb8], R213 ;  /* 0x0000b8d501007387 */ /* 0x000fe80000100800 */
[----:B------:R-:W-:Y:S04]  /*33a0*/  STL [R1+0xbc], R212 ;  /* 0x0000bcd401007387 */ /* 0x000fe80000100800 */
[----:B------:R0:W-:Y:S01]  /*33b0*/  STL [R1+0xc0], R211 ;  /* 0x0000c0d301007387 */ /* 0x0001e20000100800 */
[----:B--2---:R-:W-:-:S01]  /*33c0*/  FADD R227, R134, R227 ;  /* 0x000000e386e37221 */ /* 0x004fc20000000000 */
[----:B---3--:R-:W-:Y:S01]  /*33d0*/  FADD R226, R133, R226 ;  /* 0x000000e285e27221 */ /* 0x008fe20000000000 */
[----:B----4-:R-:W-:-:S01]  /*33e0*/  FADD R225, R132, R225 ;  /* 0x000000e184e17221 */ /* 0x010fc20000000000 */
[----:B------:R-:W-:Y:S01]  /*33f0*/  FADD R224, R131, R224 ;  /* 0x000000e083e07221 */ /* 0x000fe20000000000 */
[----:B------:R-:W-:-:S01]  /*3400*/  FADD R223, R130, R223 ;  /* 0x000000df82df7221 */ /* 0x000fc20000000000 */
[----:B------:R-:W-:Y:S01]  /*3410*/  FADD R222, R129, R222 ;  /* 0x000000de81de7221 */ /* 0x000fe20000000000 */
[----:B------:R-:W-:-:S01]  /*3420*/  FADD R221, R128, R221 ;  /* 0x000000dd80dd7221 */ /* 0x000fc20000000000 */
[----:B------:R-:W-:Y:S01]  /*3430*/  FADD R220, R127, R220 ;  /* 0x000000dc7fdc7221 */ /* 0x000fe20000000000 */
[----:B------:R-:W-:-:S01]  /*3440*/  FADD R219, R126, R219 ;  /* 0x000000db7edb7221 */ /* 0x000fc20000000000 */
[----:B------:R-:W-:Y:S01]  /*3450*/  FADD R218, R125, R218 ;  /* 0x000000da7dda7221 */ /* 0x000fe20000000000 */
[----:B------:R-:W-:-:S05]  /*3460*/  FADD R217, R124, R217 ;  /* 0x000000d97cd97221 */ /* 0x000fca0000000000 */
[----:B------:R2:W-:Y:S04]  /*3470*/  STL [R1], R217 ;  /* 0x000000d901007387 */ /* 0x0005e80000100800 */
[----:B------:R3:W-:Y:S04]  /*3480*/  STL [R1+0x4], R218 ;  /* 0x000004da01007387 */ /* 0x0007e80000100800 */
[----:B------:R4:W-:Y:S04]  /*3490*/  STL [R1+0x8], R219 ;  /* 0x000008db01007387 */ /* 0x0009e80000100800 */
[----:B------:R1:W-:Y:S04]  /*34a0*/  STL [R1+0xc], R220 ;  /* 0x00000cdc01007387 */ /* 0x0003e80000100800 */
[----:B------:R1:W-:Y:S04]  /*34b0*/  STL [R1+0x10], R221 ;  /* 0x000010dd01007387 */ /* 0x0003e80000100800 */
[----:B------:R1:W-:Y:S04]  /*34c0*/  STL [R1+0x14], R222 ;  /* 0x000014de01007387 */ /* 0x0003e80000100800 */
[----:B------:R1:W-:Y:S04]  /*34d0*/  STL [R1+0x18], R223 ;  /* 0x000018df01007387 */ /* 0x0003e80000100800 */
[----:B------:R1:W-:Y:S04]  /*34e0*/  STL [R1+0x1c], R224 ;  /* 0x00001ce001007387 */ /* 0x0003e80000100800 */
[----:B0-----:R-:W4:Y:S04]  /*34f0*/  LDL.LU R211, [R1+0x2c] ;  /* 0x00002c0001d37983 */ /* 0x001f280000300800 */
[----:B------:R0:W-:Y:S04]  /*3500*/  STL [R1+0x20], R225 ;  /* 0x000020e101007387 */ /* 0x0001e80000100800 */
[----:B------:R-:W4:Y:S04]  /*3510*/  LDL.LU R212, [R1+0x30] ;  /* 0x0000300001d47983 */ /* 0x000f280000300800 */
[----:B------:R0:W-:Y:S04]  /*3520*/  STL [R1+0x24], R226 ;  /* 0x000024e201007387 */ /* 0x0001e80000100800 */
[----:B------:R-:W4:Y:S04]  /*3530*/  LDL.LU R213, [R1+0x34] ;  /* 0x0000340001d57983 */ /* 0x000f280000300800 */
[----:B------:R0:W-:Y:S04]  /*3540*/  STL [R1+0x28], R227 ;  /* 0x000028e301007387 */ /* 0x0001e80000100800 */
[----:B------:R-:W4:Y:S04]  /*3550*/  LDL.LU R214, [R1+0x38] ;  /* 0x0000380001d67983 */ /* 0x000f280000300800 */
[----:B------:R-:W4:Y:S04]  /*3560*/  LDL.LU R215, [R1+0x3c] ;  /* 0x00003c0001d77983 */ /* 0x000f280000300800 */
[----:B------:R-:W4:Y:S04]  /*3570*/  LDL.LU R216, [R1+0x40] ;  /* 0x0000400001d87983 */ /* 0x000f280000300800 */
[----:B--2---:R-:W2:Y:S04]  /*3580*/  LDL.LU R217, [R1+0x44] ;  /* 0x0000440001d97983 */ /* 0x004ea80000300800 */
[----:B---3--:R-:W3:Y:S04]  /*3590*/  LDL.LU R218, [R1+0x48] ;  /* 0x0000480001da7983 */ /* 0x008ee80000300800 */
[----:B----4-:R-:W4:Y:S04]  /*35a0*/  LDL.LU R219, [R1+0x4c] ;  /* 0x00004c0001db7983 */ /* 0x010f280000300800 */
[----:B-1----:R-:W4:Y:S04]  /*35b0*/  LDL.LU R220, [R1+0x50] ;  /* 0x0000500001dc7983 */ /* 0x002f280000300800 */
[----:B------:R-:W4:Y:S04]  /*35c0*/  LDL.LU R221, [R1+0x54] ;  /* 0x0000540001dd7983 */ /* 0x000f280000300800 */
[----:B------:R-:W4:Y:S04]  /*35d0*/  LDL.LU R222, [R1+0x58] ;  /* 0x0000580001de7983 */ /* 0x000f280000300800 */
[----:B------:R-:W4:Y:S04]  /*35e0*/  LDL.LU R223, [R1+0x5c] ;  /* 0x00005c0001df7983 */ /* 0x000f280000300800 */
[----:B------:R-:W4:Y:S04]  /*35f0*/  LDL.LU R224, [R1+0x60] ;  /* 0x0000600001e07983 */ /* 0x000f280000300800 */
[----:B0-----:R-:W4:Y:S04]  /*3600*/  LDL.LU R225, [R1+0x64] ;  /* 0x0000640001e17983 */ /* 0x001f280000300800 */
[----:B------:R-:W4:Y:S04]  /*3610*/  LDL.LU R226, [R1+0x68] ;  /* 0x0000680001e27983 */ /* 0x000f280000300800 */
[----:B------:R-:W4:Y:S01]  /*3620*/  LDL.LU R227, [R1+0x6c] ;  /* 0x00006c0001e37983 */ /* 0x000f220000300800 */
[----:B------:R-:W-:-:S05]  /*3630*/  FADD R211, R135, R211 ;  /* 0x000000d387d37221 */ /* 0x000fca0000000000 */
[----:B------:R0:W-:Y:S01]  /*3640*/  STL [R1+0x2c], R211 ;  /* 0x00002cd301007387 */ /* 0x0001e20000100800 */
[----:B------:R-:W-:-:S03]  /*3650*/  FADD R212, R136, R212 ;  /* 0x000000d488d47221 */ /* 0x000fc60000000000 */
[----:B0-----:R0:W5:Y:S01]  /*3660*/  LDL.LU R211, [R1+0xc0] ;  /* 0x0000c00001d37983 */ /* 0x0011620000300800 */
[----:B------:R-:W-:-:S03]  /*3670*/  FADD R213, R137, R213 ;  /* 0x000000d589d57221 */ /* 0x000fc60000000000 */
[----:B------:R1:W-:Y:S01]  /*3680*/  STL [R1+0x30], R212 ;  /* 0x000030d401007387 */ /* 0x0003e20000100800 */
[----:B------:R-:W-:-:S01]  /*3690*/  FADD R214, R138, R214 ;  /* 0x000000d68ad67221 */ /* 0x000fc20000000000 */
[----:B------:R-:W-:Y:S02]  /*36a0*/  FADD R215, R139, R215 ;  /* 0x000000d78bd77221 */ /* 0x000fe40000000000 */
[----:B-1----:R0:W5:Y:S01]  /*36b0*/  LDL.LU R212, [R1+0xbc] ;  /* 0x0000bc0001d47983 */ /* 0x0021620000300800 */
[----:B------:R-:W-:-:S03]  /*36c0*/  FADD R216, R140, R216 ;  /* 0x000000d88cd87221 */ /* 0x000fc60000000000 */
[----:B------:R1:W-:Y:S01]  /*36d0*/  STL [R1+0x34], R213 ;  /* 0x000034d501007387 */ /* 0x0003e20000100800 */
[----:B--2---:R-:W-:-:S03]  /*36e0*/  FADD R217, R141, R217 ;  /* 0x000000d98dd97221 */ /* 0x004fc60000000000 */
[----:B-1----:R0:W5:Y:S01]  /*36f0*/  LDL.LU R213, [R1+0xb8] ;  /* 0x0000b80001d57983 */ /* 0x0021620000300800 */
[----:B---3--:R-:W-:-:S03]  /*3700*/  FADD R218, R142, R218 ;  /* 0x000000da8eda7221 */ /* 0x008fc60000000000 */
[----:B------:R1:W-:Y:S01]  /*3710*/  STL [R1+0x38], R214 ;  /* 0x000038d601007387 */ /* 0x0003e20000100800 */
[----:B----4-:R-:W-:-:S01]  /*3720*/  FADD R219, R143, R219 ;  /* 0x000000db8fdb7221 */ /* 0x010fc20000000000 */
[----:B------:R-:W-:Y:S02]  /*3730*/  FADD R220, R144, R220 ;  /* 0x000000dc90dc7221 */ /* 0x000fe40000000000 */
[----:B-1----:R0:W5:Y:S04]  /*3740*/  LDL.LU R214, [R1+0xb4] ;  /* 0x0000b40001d67983 */ /* 0x0021680000300800 */
[----:B------:R1:W-:Y:S01]  /*3750*/  STL [R1+0x3c], R215 ;  /* 0x00003cd701007387 */ /* 0x0003e20000100800 */
[----:B------:R-:W-:-:S01]  /*3760*/  FADD R221, R145, R221 ;  /* 0x000000dd91dd7221 */ /* 0x000fc20000000000 */
[----:B------:R-:W-:-:S02]  /*3770*/  FADD R222, R146, R222 ;  /* 0x000000de92de7221 */ /* 0x000fc40000000000 */
[----:B-1----:R0:W5:Y:S04]  /*3780*/  LDL.LU R215, [R1+0xb0] ;  /* 0x0000b00001d77983 */ /* 0x0021680000300800 */
[----:B------:R1:W-:Y:S01]  /*3790*/  STL [R1+0x40], R216 ;  /* 0x000040d801007387 */ /* 0x0003e20000100800 */
[----:B------:R-:W-:-:S03]  /*37a0*/  FADD R223, R147, R223 ;  /* 0x000000df93df7221 */ /* 0x000fc60000000000 */
        /* <DEDUP_REMOVED lines=13> */
[----:B------:R1:W-:Y:S04]  /*3880*/  STL [R1+0x54], R221 ;  /* 0x000054dd01007387 */ /* 0x0003e80000100800 */
        /* <DEDUP_REMOVED lines=12> */
[----:B-1----:R0:W5:Y:S01]  /*3950*/  LDL.LU R227, [R1+0x80] ;  /* 0x0000800001e37983 */ /* 0x0021620000300800 */
        /* <DEDUP_REMOVED lines=82> */
[----:B0-----:R-:W-:-:S06]  /*3e80*/  UMOV UR6, URZ ;  /* 0x0000003f00067c82 */ /* 0x001fcc0008000000 */
.L_x_24:
[----:B------:R-:W-:Y:S05]  /*3e90*/  @!P1 BRA `(.L_x_25) ;  /* 0x0000000000049947 */ /* 0x000fea0003800000 */
[----:B------:R-:W-:Y:S01]  /*3ea0*/  BPT.TRAP 0x1 ;  /* 0x000000040000795c */ /* 0x000fe20000300000 */
.L_x_25:
[----:B------:R-:W-:Y:S02]  /*3eb0*/  UISETP.GT.U32.AND UP0, UPT, UR13, 0x1, UPT ;  /* 0x000000010d00788c */ /* 0x000fe4000bf04070 */
[----:B------:R-:W-:-:S04]  /*3ec0*/  ULEA UR8, UR18, UR14, 0x3 ;  /* 0x0000000e12087291 */ /* 0x000fc8000f8e183f */
[----:B------:R-:W-:Y:S01]  /*3ed0*/  UIADD3 UR8, UR8, 0x20, URZ ;  /* 0x0000002008087890 */ /* 0x000fe2000fffe03f */
[----:B------:R-:W-:-:S03]  /*3ee0*/  PLOP3.LUT P0, PT, PT, PT, UP0, 0x80, 0x0 ;  /* 0x000000000000781c */ /* 0x000fc60003f0f008 */
[----:B------:R-:W-:-:S09]  /*3ef0*/  UPRMT UR8, URZ, 0x654, UR8 ;  /* 0x000006543f087896 */ /* 0x000fd20008000008 */
[----:B------:R-:W-:Y:S01]  /*3f00*/  SYNCS.ARRIVE.TRANS64.RED.A1T0 RZ, [UR8], RZ ;  /* 0x000000ffffff79a7 */ /* 0x000fe20008100408 */
[----:B------:R-:W-:Y:S05]  /*3f10*/  @P0 BRA `(.L_x_26) ;  /* 0x0000000000040947 */ /* 0x000fea0003800000 */
[----:B------:R-:W-:Y:S01]  /*3f20*/  BPT.TRAP 0x1 ;  /* 0x000000040000795c */ /* 0x000fe20000300000 */
.L_x_26:
[----:B------:R-:W-:Y:S02]  /*3f30*/  UISETP.GT.AND UP2, UPT, UR19, 0x1, UPT ;  /* 0x000000011300788c */ /* 0x000fe4000bf44270 */
[----:B------:R-:W-:Y:S02]  /*3f40*/  UIADD3 UR16, UR16, 0x1, URZ ;  /* 0x0000000110107890 */ /* 0x000fe4000fffe03f */
[----:B------:R-:W-:Y:S02]  /*3f50*/  UIADD3 UR18, UR18, 0x1, URZ ;  /* 0x0000000112127890 */ /* 0x000fe4000fffe03f */
[----:B------:R-:W-:Y:S01]  /*3f60*/  PLOP3.LUT P0, PT, PT, PT, UP2, 0x80, 0x0 ;  /* 0x000000000000781c */ /* 0x000fe20003f0f028 */
[----:B------:R-:W-:Y:S02]  /*3f70*/  UISETP.NE.AND UP0, UPT, UR16, 0x4, UPT ;  /* 0x000000041000788c */ /* 0x000fe4000bf05270 */
[----:B------:R-:W-:Y:S02]  /*3f80*/  UIADD3 UR9, UR19, -0x1, URZ ;  /* 0xffffffff13097890 */ /* 0x000fe4000fffe03f */
[----:B------:R-:W-:-:S02]  /*3f90*/  USEL UR8, URZ, 0x1, UP0 ;  /* 0x000000013f087887 */ /* 0x000fc40008000000 */
[----:B------:R-:W-:Y:S02]  /*3fa0*/  UISETP.NE.AND UP1, UPT, UR18, 0x4, UPT ;  /* 0x000000041200788c */ /* 0x000fe4000bf25270 */
[----:B------:R-:W-:Y:S02]  /*3fb0*/  ULOP3.LUT UR17, UR17, UR8, URZ, 0x3c, !UPT ;  /* 0x0000000811117292 */ /* 0x000fe4000f8e3c3f */
[----:B------:R-:W-:Y:S02]  /*3fc0*/  USEL UR16, UR16, URZ, UP0 ;  /* 0x0000003f10107287 */ /* 0x000fe40008000000 */
[----:B------:R-:W-:Y:S01]  /*3fd0*/  USEL UR18, UR18, URZ, UP1 ;  /* 0x0000003f12127287 */ /* 0x000fe20008800000 */
[----:B------:R-:W-:Y:S01]  /*3fe0*/  UMOV UR8, 0x1 ;  /* 0x0000000100087882 */ /* 0x000fe20000000000 */
[----:B------:R-:W-:Y:S01]  /*3ff0*/  UMOV UR19, UR9 ;  /* 0x0000000900137c82 */ /* 0x000fe20008000000 */
[----:B------:R-:W-:Y:S09]  /*4000*/  @P0 BRA `(.L_x_27) ;  /* 0xffffffec00500947 */ /* 0x000ff2000383ffff */
.L_x_19:
[----:B------:R-:W-:-:S04]  /*4010*/  UISETP.NE.AND UP0, UPT, UR6, URZ, UPT ;  /* 0x0000003f0600728c */ /* 0x000fc8000bf05270 */
[----:B------:R-:W-:-:S06]  /*4020*/  USEL UR6, URZ, 0x1, !UP0 ;  /* 0x000000013f067887 */ /* 0x000fcc000c000000 */
[----:B------:R-:W-:-:S13]  /*4030*/  ISETP.NE.AND P0, PT, RZ, UR6, PT ;  /* 0x00000006ff007c0c */ /* 0x000fda000bf05270 */
[----:B------:R-:W-:Y:S05]  /*4040*/  @!P0 BRA `(.L_x_28) ;  /* 0x0000000c00c48947 */ /* 0x000fea0003800000 */
[----:B------:R-:W-:Y:S02]  /*4050*/  WARPGROUP.DEPBAR.LE gsb0, 0x0 ;  /* 0x00008000000079c5 */ /* 0x000fe40000010000 */
[----:B-----5:R-:W-:Y:S01]  /*4060*/  FADD R227, R25, R227 ;  /* 0x000000e319e37221 */ /* 0x020fe20000000000 */
[----:B------:R-:W-:-:S04]  /*4070*/  FADD R228, R24, R228 ;  /* 0x000000e418e47221 */ /* 0x000fc80000000000 */
[----:B------:R2:W-:Y:S04]  /*4080*/  STL [R1+0x80], R227 ;  /* 0x000080e301007387 */ /* 0x0005e80000100800 */
[----:B--2---:R-:W2:Y:S04]  /*4090*/  LDL.LU R227, [R1+0x6c] ;  /* 0x00006c0001e37983 */ /* 0x004ea80000300800 */
[----:B--2---:R2:W-:Y:S04]  /*40a0*/  STL [R1+0x84], R227 ;  /* 0x000084e301007387 */ /* 0x0045e80000100800 */
        /* <DEDUP_REMOVED lines=52> */
[----:B--2---:R-:W2:Y:S01]  /*43f0*/  LDL.LU R227, [R1] ;  /* 0x0000000001e37983 */ /* 0x004ea20000300800 */
[----:B------:R-:W-:Y:S01]  /*4400*/  FADD R226, R26, R226 ;  /* 0x000000e21ae27221 */ /* 0x000fe20000000000 */
        /* <DEDUP_REMOVED lines=97> */
[----:B--2---:R-:W-:-:S05]  /*4a20*/  FADD R227, R124, R227 ;  /* 0x000000e37ce37221 */ /* 0x004fca0000000000 */
[----:B------:R2:W-:Y:S04]  /*4a30*/  STL [R1], R227 ;  /* 0x000000e301007387 */ /* 0x0005e80000100800 */
[----:B--2---:R-:W2:Y:S02]  /*4a40*/  LDL.LU R227, [R1+0xec] ;  /* 0x0000ec0001e37983 */ /* 0x004ea40000300800 */
[----:B--2---:R-:W-:-:S05]  /*4a50*/  FADD R227, R125, R227 ;  /* 0x000000e37de37221 */ /* 0x004fca0000000000 */
[----:B------:R2:W-:Y:S04]  /*4a60*/  STL [R1+0x4], R227 ;  /* 0x000004e301007387 */ /* 0x0005e80000100800 */
        /* <DEDUP_REMOVED lines=78> */
[----:B--2---:R2:W5:Y:S02]  /*4f50*/  LDL.LU R227, [R1+0x80] ;  /* 0x0000800001e37983 */ /* 0x0045640000300800 */
.L_x_28:
[----:B------:R-:W-:Y:S02]  /*4f60*/  WARPGROUP.DEPBAR.LE gsb0, 0x0 ;  /* 0x00008000000079c5 */ /* 0x000fe40000010000 */
[----:B------:R-:W3:Y:S02]  /*4f70*/  LDC R24, c[0x0][0x28c] ;  /* 0x0000a300ff187b82 */ /* 0x000ee40000000800 */
[----:B---3--:R-:W-:-:S13]  /*4f80*/  ISETP.GE.AND P0, PT, R24, 0x1, PT ;  /* 0x000000011800780c */ /* 0x008fda0003f06270 */
[----:B------:R-:W-:Y:S05]  /*4f90*/  @!P0 BRA `(.L_x_29) ;  /* 0x0000000000408947 */ /* 0x000fea0003800000 */
[----:B------:R-:W-:-:S06]  /*4fa0*/  UISETP.NE.AND UP0, UPT, UR25, 0x3, UPT ;  /* 0x000000031900788c */ /* 0x000fcc000bf05270 */
[----:B------:R-:W-:-:S13]  /*4fb0*/  PLOP3.LUT P0, PT, PT, PT, UP0, 0x80, 0x0 ;  /* 0x000000000000781c */ /* 0x000fda0003f0f008 */
[----:B------:R-:W-:Y:S05]  /*4fc0*/  @!P0 BRA `(.L_x_30) ;  /* 0x0000000000048947 */ /* 0x000fea0003800000 */
[----:B------:R-:W-:Y:S01]  /*4fd0*/  BPT.TRAP 0x1 ;  /* 0x000000040000795c */ /* 0x000fe20000300000 */
.L_x_30:
[----:B------:R-:W-:-:S04]  /*4fe0*/  UISETP.LT.AND UP0, UPT, UR12, 0x1, UPT ;  /* 0x000000010c00788c */ /* 0x000fc8000bf01270 */
[----:B------:R-:W-:Y:S02]  /*4ff0*/  USEL UR6, UR12, 0x1, UP0 ;  /* 0x000000010c067887 */ /* 0x000fe40008000000 */
[----:B------:R-:W-:Y:S02]  /*5000*/  UISETP.GT.U32.AND UP0, UPT, UR13, 0x1, UPT ;  /* 0x000000010d00788c */ /* 0x000fe4000bf04070 */
[----:B------:R-:W-:-:S04]  /*5010*/  UIADD3 UR6, UR5, UR12, -UR6 ;  /* 0x0000000c05067290 */ /* 0x000fc8000fffe806 */
[----:B------:R-:W-:Y:S01]  /*5020*/  USHF.L.U32 UR6, UR6, 0x3, URZ ;  /* 0x0000000306067899 */ /* 0x000fe2000800063f */
[----:B------:R-:W-:-:S03]  /*5030*/  PLOP3.LUT P0, PT, PT, PT, UP0, 0x80, 0x0 ;  /* 0x000000000000781c */ /* 0x000fc60003f0f008 */
[----:B------:R-:W-:-:S04]  /*5040*/  ULOP3.LUT UR6, UR6, 0x18, URZ, 0xc0, !UPT ;  /* 0x0000001806067892 */ /* 0x000fc8000f8ec03f */
[----:B------:R-:W-:-:S04]  /*5050*/  UIADD3 UR6, UR14, 0x20, UR6 ;  /* 0x000000200e067890 */ /* 0x000fc8000fffe006 */
[----:B------:R-:W-:-:S09]  /*5060*/  UPRMT UR6, URZ, 0x654, UR6 ;  /* 0x000006543f067896 */ /* 0x000fd20008000006 */
[----:B------:R-:W-:Y:S01]  /*5070*/  SYNCS.ARRIVE.TRANS64.RED.A1T0 RZ, [UR6], RZ ;  /* 0x000000ffffff79a7 */ /* 0x000fe20008100406 */
[----:B------:R-:W-:Y:S05]  /*5080*/  @P0 BRA `(.L_x_29) ;  /* 0x0000000000040947 */ /* 0x000fea0003800000 */
[----:B------:R-:W-:Y:S01]  /*5090*/  BPT.TRAP 0x1 ;  /* 0x000000040000795c */ /* 0x000fe20000300000 */
.L_x_29:
[----:B------:R-:W-:Y:S01]  /*50a0*/  STL [R1+0x88], R3 ;  /* 0x0000880301007387 */ /* 0x000fe20000100800 */
[----:B------:R-:W3:Y:S01]  /*50b0*/  LDC R28, c[0x0][0x288] ;  /* 0x0000a200ff1c7b82 */ /* 0x000ee20000000800 */
[----:B------:R-:W-:Y:S02]  /*50c0*/  ULDC UR6, c[0x0][0x284] ;  /* 0x0000a10000067ab9 */ /* 0x000fe40000000800 */
[----:B------:R4:W-:Y:S04]  /*50d0*/  STL [R1+0x84], R2 ;  /* 0x0000840201007387 */ /* 0x0009e80000100800 */
[----:B----4-:R-:W4:Y:S04]  /*50e0*/  LDL.LU R2, [R1+0x7c] ;  /* 0x00007c0001027983 */ /* 0x010f280000300800 */
[----:B-----5:R0:W-:Y:S01]  /*50f0*/  STL [R1+0x80], R0 ;  /* 0x0000800001007387 */ /* 0x0201e20000100800 */
[----:B------:R-:W1:Y:S03]  /*5100*/  S2R R3, SR_TID.X ;  /* 0x0000000000037919 */ /* 0x000e660000002100 */
[----:B0-----:R-:W2:Y:S01]  /*5110*/  LDL.LU R0, [R1+0x78] ;  /* 0x0000780001007983 */ /* 0x001ea20000300800 */
[----:B-1----:R-:W-:-:S02]  /*5120*/  SHF.R.U32.HI R24, RZ, 0x2, R3 ;  /* 0x00000002ff187819 */ /* 0x002fc40000011603 */
[----:B------:R-:W-:Y:S02]  /*5130*/  LOP3.LUT R26, R3, 0x60, RZ, 0xc0, !PT ;  /* 0x00000060031a7812 */ /* 0x000fe400078ec0ff */
[----:B------:R-:W-:Y:S02]  /*5140*/  SHF.R.U32.HI R27, RZ, 0x7, R3 ;  /* 0x00000007ff1b7819 */ /* 0x000fe40000011603 */
[----:B------:R-:W-:Y:S02]  /*5150*/  LOP3.LUT R25, R24, 0x7, RZ, 0xc0, !PT ;  /* 0x0000000718197812 */ /* 0x000fe400078ec0ff */
[----:B------:R-:W-:Y:S02]  /*5160*/  SHF.R.U32.HI R26, RZ, 0x1, R26 ;  /* 0x00000001ff1a7819 */ /* 0x000fe4000001161a */
[----:B------:R-:W-:Y:S02]  /*5170*/  LOP3.LUT R24, R27, 0x1, RZ, 0xc0, !PT ;  /* 0x000000011b187812 */ /* 0x000fe400078ec0ff */
[----:B------:R-:W-:-:S03]  /*5180*/  IADD3 R27, RZ, -R26, -R25 ;  /* 0x8000001aff1b7210 */ /* 0x000fc60007ffe819 */
[C---:B------:R-:W-:Y:S02]  /*5190*/  IMAD.SHL.U32 R30, R24.reuse, 0x40, RZ ;  /* 0x00000040181e7824 */ /* 0x040fe400078e00ff */
[----:B------:R-:W-:Y:S01]  /*51a0*/  IMAD R29, R24, -0x40, R27 ;  /* 0xffffffc0181d7824 */ /* 0x000fe200078e021b */
[C---:B------:R-:W-:Y:S01]  /*51b0*/  LOP3.LUT R24, R3.reuse, 0x3, RZ, 0xc0, !PT ;  /* 0x0000000303187812 */ /* 0x040fe200078ec0ff */
[----:B------:R-:W-:Y:S01]  /*51c0*/  IMAD.SHL.U32 R27, R3, 0x2, RZ ;  /* 0x00000002031b7824 */ /* 0x000fe200078e00ff */
[----:B------:R-:W-:Y:S01]  /*51d0*/  LOP3.LUT R25, R30, 0x40, R25, 0xe2, !PT ;  /* 0x000000401e197812 */ /* 0x000fe200078ee219 */
[----:B------:R0:W5:Y:S03]  /*51e0*/  LDL.LU R3, [R1+0x88] ;  /* 0x0000880001037983 */ /* 0x0001660000300800 */
[----:B------:R-:W-:Y:S01]  /*51f0*/  LOP3.LUT R27, R27, 0x6, RZ, 0xc0, !PT ;  /* 0x000000061b1b7812 */ /* 0x000fe200078ec0ff */
[----:B---3--:R-:W-:-:S02]  /*5200*/  IMAD R24, R24, -0x2, R28 ;  /* 0xfffffffe18187824 */ /* 0x008fc400078e021c */
[C---:B----4-:R-:W-:Y:S02]  /*5210*/  IMAD.SHL.U32 R30, R2.reuse, 0x80, RZ ;  /* 0x00000080021e7824 */ /* 0x050fe400078e00ff */
[----:B------:R-:W-:Y:S02]  /*5220*/  IMAD.WIDE R32, R2, 0x80, RZ ;  /* 0x0000008002207825 */ /* 0x000fe400078e02ff */
[----:B------:R0:W5:Y:S02]  /*5230*/  LDL.LU R2, [R1+0x84] ;  /* 0x0000840001027983 */ /* 0x0001640000300800 */
[----:B--2---:R-:W-:-:S05]  /*5240*/  IMAD.SHL.U32 R35, R0, 0x100, RZ ;  /* 0x0000010000237824 */ /* 0x004fca00078e00ff */
[----:B------:R-:W-:Y:S02]  /*5250*/  ISETP.GE.AND P0, PT, R35, R28, PT ;  /* 0x0000001c2300720c */ /* 0x000fe40003f06270 */
[----:B------:R-:W-:Y:S02]  /*5260*/  PRMT R28, R27, 0x6540, R0 ;  /* 0x000065401b1c7816 */ /* 0x000fe40000000000 */
[----:B------:R0:W5:Y:S01]  /*5270*/  LDL.LU R0, [R1+0x80] ;  /* 0x0000800001007983 */ /* 0x0001620000300800 */
[C---:B------:R-:W-:Y:S02]  /*5280*/  ISETP.GE.OR P0, PT, R30.reuse, UR6, P0 ;  /* 0x000000061e007c0c */ /* 0x040fe40008706670 */
[----:B------:R-:W-:Y:S01]  /*5290*/  IADD3 R38, -R30, UR6, R29 ;  /* 0x000000061e267c10 */ /* 0x000fe2000fffe11d */
[----:B------:R-:W-:Y:S01]  /*52a0*/  IMAD.IADD R35, R24, 0x1, -R35 ;  /* 0x0000000118237824 */ /* 0x000fe200078e0a23 */
[----:B------:R-:W-:Y:S01]  /*52b0*/  LOP3.LUT R39, R32, R25, R26, 0xfe, !PT ;  /* 0x0000001920277212 */ /* 0x000fe200078efe1a */
[----:B------:R-:W-:-:S08]  /*52c0*/  IMAD.MOV.U32 R34, RZ, RZ, -0x1 ;  /* 0xffffffffff227424 */ /* 0x000fd000078e00ff */
[----:B0-----:R-:W-:Y:S05]  /*52d0*/  @P0 BRA `(.L_x_31) ;  /* 0x0000008c00ac0947 */ /* 0x001fea0003800000 */
[----:B------:R-:W0:Y:S01]  /*52e0*/  LDC.64 R26, c[0x0][0x5c8] ;  /* 0x00017200ff1a7b82 */ /* 0x000e220000000a00 */
[----:B------:R-:W-:Y:S01]  /*52f0*/  USHF.R.S32.HI UR7, URZ, 0x1f, UR24 ;  /* 0x0000001f3f077899 */ /* 0x000fe20008011418 */
[--C-:B------:R-:W-:Y:S01]  /*5300*/  SHF.R.S32.HI R29, RZ, 0x1f, R28.reuse ;  /* 0x0000001fff1d7819 */ /* 0x100fe2000001141c */
[----:B------:R-:W-:Y:S01]  /*5310*/  ULDC.64 UR8, c[0x0][0x5d0] ;  /* 0x0001740000087ab9 */ /* 0x000fe20000000a00 */
[----:B------:R-:W-:Y:S01]  /*5320*/  BSSY B0, `(.L_x_31) ;  /* 0x00008e6000007945 */ /* 0x000fe20003800000 */
[----:B------:R-:W-:Y:S02]  /*5330*/  UIMAD UR6, UR7, UR8, URZ ;  /* 0x00000008070672a4 */ /* 0x000fe4000f8e023f */
[----:B------:R-:W-:Y:S02]  /*5340*/  IMAD.U32 R25, RZ, RZ, UR8 ;  /* 0x00000008ff197e24 */ /* 0x000fe4000f8e00ff */
[----:B------:R-:W-:Y:S02]  /*5350*/  UIMAD UR6, UR24, UR9, UR6 ;  /* 0x00000009180672a4 */ /* 0x000fe4000f8e0206 */
[----:B------:R-:W-:Y:S01]  /*5360*/  IMAD.WIDE.U32 R24, R25, UR24, R28 ;  /* 0x0000001819187c25 */ /* 0x000fe2000f8e001c */
[----:B------:R-:W-:-:S03]  /*5370*/  ULDC.64 UR8, c[0x0][0x5c0] ;  /* 0x0001700000087ab9 */ /* 0x000fc60000000a00 */
[----:B------:R-:W-:Y:S02]  /*5380*/  VIADD R25, R25, UR6 ;  /* 0x0000000619197c36 */ /* 0x000fe40008000000 */
[-C--:B0-----:R-:W-:Y:S02]  /*5390*/  IMAD R30, R33, R26.reuse, RZ ;  /* 0x0000001a211e7224 */ /* 0x081fe400078e02ff */
[----:B------:R-:W-:-:S04]  /*53a0*/  IMAD.WIDE.U32 R24, R39, R26, R24 ;  /* 0x0000001a27187225 */ /* 0x000fc800078e0018 */
[----:B------:R-:W-:-:S04]  /*53b0*/  IMAD R31, R39, R27, R30 ;  /* 0x0000001b271f7224 */ /* 0x000fc800078e021e */
[----:B------:R-:W-:Y:S01]  /*53c0*/  IMAD.IADD R30, R25, 0x1, R31 ;  /* 0x00000001191e7824 */ /* 0x000fe200078e021f */
[----:B------:R-:W-:Y:S02]  /*53d0*/  LEA R25, P0, R26, R24, 0x3 ;  /* 0x000000181a197211 */ /* 0x000fe400078018ff */
[----:B------:R-:W-:Y:S02]  /*53e0*/  IADD3 R24, P1, R24, UR8, RZ ;  /* 0x0000000818187c10 */ /* 0x000fe4000ff3e0ff */
[----:B------:R-:W-:Y:S02]  /*53f0*/  LEA.HI.X R27, R26, R30, R27, 0x3, P0 ;  /* 0x0000001e1a1b7211 */ /* 0x000fe400000f1c1b */
[----:B------:R-:W-:Y:S02]  /*5400*/  FSETP.NEU.AND P0, PT, RZ, UR23, PT ;  /* 0x00000017ff007c0b */ /* 0x000fe4000bf0d000 */
[----:B------:R-:W-:Y:S02]  /*5410*/  IADD3 R26, P2, R25, UR8, RZ ;  /* 0x00000008191a7c10 */ /* 0x000fe4000ff5e0ff */
[----:B------:R-:W-:-:S02]  /*5420*/  IADD3.X R25, R30, UR9, RZ, P1, !PT ;  /* 0x000000091e197c10 */ /* 0x000fc40008ffe4ff */
[----:B------:R-:W-:-:S07]  /*5430*/  IADD3.X R27, R27, UR9, RZ, P2, !PT ;  /* 0x000000091b1b7c10 */ /* 0x000fce00097fe4ff */
[----:B------:R-:W-:Y:S05]  /*5440*/  @!P0 BRA `(.L_x_32) ;  /* 0x0000006800d48947 */ /* 0x000fea0003800000 */
[----:B------:R-:W-:Y:S01]  /*5450*/  ULDC.64 UR8, c[0x0][0x5b8] ;  /* 0x00016e0000087ab9 */ /* 0x000fe20000000a00 */
[----:B------:R-:W-:Y:S01]  /*5460*/  ISETP.GE.AND P0, PT, R38, 0x1, PT ;  /* 0x000000012600780c */ /* 0x000fe20003f06270 */
[----:B------:R-:W-:Y:S02]  /*5470*/  UIMAD UR6, UR7, UR8, URZ ;  /* 0x00000008070672a4 */ /* 0x000fe4000f8e023f */
[----:B------:R-:W-:Y:S01]  /*5480*/  IMAD.U32 R31, RZ, RZ, UR8 ;  /* 0x00000008ff1f7e24 */ /* 0x000fe2000f8e00ff */
[----:B------:R-:W-:Y:S01]  /*5490*/  BSSY B1, `(.L_x_33) ;  /* 0x0000010000017945 */ /* 0x000fe20003800000 */
[----:B------:R-:W-:Y:S01]  /*54a0*/  ISETP.LT.OR P4, PT, R35, 0x1, !P0 ;  /* 0x000000012300780c */ /* 0x000fe20004781670 */
[----:B------:R-:W-:Y:S02]  /*54b0*/  UIMAD UR6, UR24, UR9, UR6 ;  /* 0x00000009180672a4 */ /* 0x000fe4000f8e0206 */
[----:B------:R-:W-:Y:S01]  /*54c0*/  IMAD.WIDE.U32 R28, R31, UR24, R28 ;  /* 0x000000181f1c7c25 */ /* 0x000fe2000f8e001c */
[----:B------:R-:W-:-:S03]  /*54d0*/  ULDC.64 UR8, c[0x0][0x5a8] ;  /* 0x00016a0000087ab9 */ /* 0x000fc60000000a00 */
[----:B------:R-:W-:Y:S02]  /*54e0*/  IMAD.MOV.U32 R30, RZ, RZ, R28 ;  /* 0x000000ffff1e7224 */ /* 0x000fe400078e001c */
[----:B------:R-:W-:Y:S01]  /*54f0*/  VIADD R31, R29, UR6 ;  /* 0x000000061d1f7c36 */ /* 0x000fe20008000000 */
[----:B------:R-:W-:Y:S02]  /*5500*/  ULDC.64 UR6, c[0x0][0x5b0] ;  /* 0x00016c0000067ab9 */ /* 0x000fe40000000a00 */
[----:B------:R-:W-:Y:S02]  /*5510*/  IMAD R36, R33, UR6, RZ ;  /* 0x0000000621247c24 */ /* 0x000fe4000f8e02ff */
[----:B------:R-:W-:-:S04]  /*5520*/  IMAD.WIDE.U32 R28, R39, UR6, R30 ;  /* 0x00000006271c7c25 */ /* 0x000fc8000f8e001e */
[--C-:B------:R-:W-:Y:S01]  /*5530*/  IMAD R37, R39, UR7, R36.reuse ;  /* 0x0000000727257c24 */ /* 0x100fe2000f8e0224 */
[----:B------:R-:W-:Y:S02]  /*5540*/  IADD3 R28, P1, R28, UR8, RZ ;  /* 0x000000081c1c7c10 */ /* 0x000fe4000ff3e0ff */
[----:B------:R-:W-:Y:S02]  /*5550*/  PRMT R36, RZ, 0x7610, R36 ;  /* 0x00007610ff247816 */ /* 0x000fe40000000024 */
[----:B------:R-:W-:Y:S01]  /*5560*/  IADD3.X R29, R29, UR9, R37, P1, !PT ;  /* 0x000000091d1d7c10 */ /* 0x000fe20008ffe425 */
[----:B------:R-:W-:Y:S08]  /*5570*/  @P4 BRA `(.L_x_34) ;  /* 0x0000000000044947 */ /* 0x000ff00003800000 */
[----:B------:R0:W5:Y:S02]  /*5580*/  LDG.E.U8 R36, desc[UR20][R28.64] ;  /* 0x000000141c247981 */ /* 0x000164000c1e1100 */
.L_x_34:
[----:B------:R-:W-:Y:S05]  /*5590*/  BSYNC B1 ;  /* 0x0000000000017941 */ /* 0x000fea0003800000 */
.L_x_33:
[----:B-----5:R-:W-:Y:S01]  /*55a0*/  LOP3.LUT R36, R36, 0xff, RZ, 0xc0, !PT ;  /* 0x000000ff24247812 */ /* 0x020fe200078ec0ff */
[----:B------:R-:W-:Y:S01]  /*55b0*/  BSSY B1, `(.L_x_35) ;  /* 0x000000b000017945 */ /* 0x000fe20003800000 */
[----:B------:R-:W-:Y:S02]  /*55c0*/  ISETP.LT.OR P2, PT, R35, 0x2, !P0 ;  /* 0x000000022300780c */ /* 0x000fe40004741670 */
[----:B------:R-:W-:-:S05]  /*55d0*/  F2FP.F16.E5M2.UNPACK_B R36, R36 ;  /* 0x00000024ff24723e */ /* 0x000fca00020004ff */
[----:B------:R-:W-:-:S05]  /*55e0*/  HADD2.F32 R36, -RZ, R36.H0_H0 ;  /* 0x20000024ff247230 */ /* 0x000fca0000004100 */
[----:B------:R-:W-:Y:S01]  /*55f0*/  FMUL R37, R36, UR23 ;  /* 0x0000001724257c20 */ /* 0x000fe20008400000 */
[----:B------:R-:W-:-:S03]  /*5600*/  PRMT R36, RZ, 0x7610, R36 ;  /* 0x00007610ff247816 */ /* 0x000fc60000000024 */
[----:B------:R-:W-:-:S05]  /*5610*/  FFMA R37, R228, UR22, R37 ;  /* 0x00000016e4257c23 */ /* 0x000fca0008000025 */
[----:B------:R-:W-:-:S05]  /*5620*/  F2FP.SATFINITE.E5M2.F32.PACK_AB_MERGE_C R37, RZ, R37, RZ ;  /* 0x00000025ff25723e */ /* 0x000fca00048060ff */
[----:B------:R1:W-:Y:S01]  /*5630*/  @!P4 STG.E.U8 desc[UR20][R24.64], R37 ;  /* 0x000000251800c986 */ /* 0x0003e2000c101114 */
[----:B------:R-:W-:Y:S05]  /*5640*/  @P2 BRA `(.L_x_36) ;  /* 0x0000000000042947 */ /* 0x000fea0003800000 */
[----:B------:R2:W5:Y:S02]  /*5650*/  LDG.E.U8 R36, desc[UR20][R28.64+0x1] ;  /* 0x000001141c247981 */ /* 0x000564000c1e1100 */
.L_x_36:
[----:B------:R-:W-:Y:S05]  /*5660*/  BSYNC B1 ;  /* 0x0000000000017941 */ /* 0x000fea0003800000 */
.L_x_35:
[----:B-----5:R-:W-:Y:S01]  /*5670*/  LOP3.LUT R36, R36, 0xff, RZ, 0xc0, !PT ;  /* 0x000000ff24247812 */ /* 0x020fe200078ec0ff */
[----:B------:R-:W-:Y:S01]  /*5680*/  BSSY B1, `(.L_x_37) ;  /* 0x0000013000017945 */ /* 0x000fe20003800000 */
[----:B-1----:R-:W-:Y:S02]  /*5690*/  IADD3 R37, P1, R39, 0x8, RZ ;  /* 0x0000000827257810 */ /* 0x002fe40007f3e0ff */
[----:B------:R-:W-:-:S03]  /*56a0*/  F2FP.F16.E5M2.UNPACK_B R36, R36 ;  /* 0x00000024ff24723e */ /* 0x000fc600020004ff */
[----:B------:R-:W-:Y:S01]  /*56b0*/  IMAD.X R32, RZ, RZ, R33, P1 ;  /* 0x000000ffff207224 */ /* 0x000fe200008e0621 */
[----:B------:R-:W-:Y:S01]  /*56c0*/  ISETP.GE.AND P1, PT, R38, 0x9, PT ;  /* 0x000000092600780c */ /* 0x000fe20003f26270 */
[----:B------:R-:W-:Y:S02]  /*56d0*/  HADD2.F32 R36, -RZ, R36.H0_H0 ;  /* 0x20000024ff247230 */ /* 0x000fe40000004100 */
[----:B------:R-:W-:Y:S01]  /*56e0*/  IMAD R32, R32, UR6, RZ ;  /* 0x0000000620207c24 */ /* 0x000fe2000f8e02ff */
[----:B------:R-:W-:Y:S01]  /*56f0*/  ISETP.LT.OR P5, PT, R35, 0x1, !P1 ;  /* 0x000000012300780c */ /* 0x000fe20004fa1670 */
[----:B------:R-:W-:-:S04]  /*5700*/  IMAD.WIDE.U32 R30, R37, UR6, R30 ;  /* 0x00000006251e7c25 */ /* 0x000fc8000f8e001e */
[----:B------:R-:W-:Y:S01]  /*5710*/  FMUL R36, R36, UR23 ;  /* 0x0000001724247c20 */ /* 0x000fe20008400000 */
[----:B------:R-:W-:-:S03]  /*5720*/  IMAD R37, R37, UR7, R32 ;  /* 0x0000000725257c24 */ /* 0x000fc6000f8e0220 */
[----:B------:R-:W-:Y:S01]  /*5730*/  FFMA R36, R227, UR22, R36 ;  /* 0x00000016e3247c23 */ /* 0x000fe20008000024 */
[----:B------:R-:W-:Y:S02]  /*5740*/  IADD3 R30, P4, R30, UR8, RZ ;  /* 0x000000081e1e7c10 */ /* 0x000fe4000ff9e0ff */
[----:B------:R-:W-:Y:S02]  /*5750*/  PRMT R32, RZ, 0x7610, R32 ;  /* 0x00007610ff207816 */ /* 0x000fe40000000020 */
[----:B------:R-:W-:Y:S02]  /*5760*/  F2FP.SATFINITE.E5M2.F32.PACK_AB_MERGE_C R33, RZ, R36, RZ ;  /* 0x00000024ff21723e */ /* 0x000fe400048060ff */
[----:B------:R-:W-:-:S03]  /*5770*/  IADD3.X R31, R31, UR9, R37, P4, !PT ;  /* 0x000000091f1f7c10 */ /* 0x000fc6000a7fe425 */
[----:B------:R1:W-:Y:S01]  /*5780*/  @!P2 STG.E.U8 desc[UR20][R24.64+0x1], R33 ;  /* 0x000001211800a986 */ /* 0x0003e2000c101114 */
[----:B------:R-:W-:Y:S05]  /*5790*/  @P5 BRA `(.L_x_38) ;  /* 0x0000000000045947 */ /* 0x000fea0003800000 */
[----:B------:R3:W5:Y:S02]  /*57a0*/  LDG.E.U8 R32, desc[UR20][R30.64] ;  /* 0x000000141e207981 */ /* 0x000764000c1e1100 */
.L_x_38:
[----:B------:R-:W-:Y:S05]  /*57b0*/  BSYNC B1 ;  /* 0x0000000000017941 */ /* 0x000fea0003800000 */
.L_x_37:
[----:B-----5:R-:W-:Y:S01]  /*57c0*/  LOP3.LUT R32, R32, 0xff, RZ, 0xc0, !PT ;  /* 0x000000ff20207812 */ /* 0x020fe200078ec0ff */
[----:B------:R-:W-:Y:S01]  /*57d0*/  BSSY B1, `(.L_x_39) ;  /* 0x000000b000017945 */ /* 0x000fe20003800000 */
[----:B------:R-:W-:Y:S02]  /*57e0*/  ISETP.LT.OR P2, PT, R35, 0x2, !P1 ;  /* 0x000000022300780c */ /* 0x000fe40004f41670 */
[----:B------:R-:W-:-:S05]  /*57f0*/  F2FP.F16.E5M2.UNPACK_B R32, R32 ;  /* 0x00000020ff20723e */ /* 0x000fca00020004ff */
[----:B------:R-:W-:-:S05]  /*5800*/  HADD2.F32 R32, -RZ, R32.H0_H0 ;  /* 0x20000020ff207230 */ /* 0x000fca0000004100 */
[----:B-1----:R-:W-:Y:S01]  /*5810*/  FMUL R33, R32, UR23 ;  /* 0x0000001720217c20 */ /* 0x002fe20008400000 */
[----:B------:R-:W-:-:S03]  /*5820*/  PRMT R32, RZ, 0x7610, R32 ;  /* 0x00007610ff207816 */ /* 0x000fc60000000020 */
[----:B------:R-:W-:-:S05]  /*5830*/  FFMA R33, R226, UR22, R33 ;  /* 0x00000016e2217c23 */ /* 0x000fca0008000021 */
[----:B------:R-:W-:-:S05]  /*5840*/  F2FP.SATFINITE.E5M2.F32.PACK_AB_MERGE_C R33, RZ, R33, RZ ;  /* 0x00000021ff21723e */ /* 0x000fca00048060ff */
[----:B------:R1:W-:Y:S01]  /*5850*/  @!P5 STG.E.U8 desc[UR20][R26.64], R33 ;  /* 0x000000211a00d986 */ /* 0x0003e2000c101114 */
[----:B------:R-:W-:Y:S05]  /*5860*/  @P2 BRA `(.L_x_40) ;  /* 0x0000000000042947 */ /* 0x000fea0003800000 */
[----:B------:R4:W5:Y:S02]  /*5870*/  LDG.E.U8 R32, desc[UR20][R30.64+0x1] ;  /* 0x000001141e207981 */ /* 0x000964000c1e1100 */
.L_x_40:
[----:B------:R-:W-:Y:S05]  /*5880*/  BSYNC B1 ;  /* 0x0000000000017941 */ /* 0x000fea0003800000 */
.L_x_39:
[----:B-----5:R-:W-:Y:S01]  /*5890*/  LOP3.LUT R32, R32, 0xff, RZ, 0xc0, !PT ;  /* 0x000000ff20207812 */ /* 0x020fe200078ec0ff */
[----:B------:R-:W-:Y:S01]  /*58a0*/  BSSY B1, `(.L_x_41) ;  /* 0x000000b000017945 */ /* 0x000fe20003800000 */
[----:B------:R-:W-:Y:S02]  /*58b0*/  ISETP.LT.OR P4, PT, R35, 0x9, !P0 ;  /* 0x000000092300780c */ /* 0x000fe40004781670 */
[----:B------:R-:W-:-:S05]  /*58c0*/  F2FP.F16.E5M2.UNPACK_B R32, R32 ;  /* 0x00000020ff20723e */ /* 0x000fca00020004ff */
[----:B------:R-:W-:-:S05]  /*58d0*/  HADD2.F32 R32, -RZ, R32.H0_H0 ;  /* 0x20000020ff207230 */ /* 0x000fca0000004100 */
[----:B------:R-:W-:-:S04]  /*58e0*/  FMUL R32, R32, UR23 ;  /* 0x0000001720207c20 */ /* 0x000fc80008400000 */
[----:B------:R-:W-:-:S05]  /*58f0*/  FFMA R32, R225, UR22, R32 ;  /* 0x00000016e1207c23 */ /* 0x000fca0008000020 */
[----:B-1----:R-:W-:Y:S02]  /*5900*/  F2FP.SATFINITE.E5M2.F32.PACK_AB_MERGE_C R33, RZ, R32, RZ ;  /* 0x00000020ff21723e */ /* 0x002fe400048060ff */
[----:B------:R-:W-:-:S03]  /*5910*/  PRMT R32, RZ, 0x7610, R32 ;  /* 0x00007610ff207816 */ /* 0x000fc60000000020 */
[----:B------:R1:W-:Y:S01]  /*5920*/  @!P2 STG.E.U8 desc[UR20][R26.64+0x1], R33 ;  /* 0x000001211a00a986 */ /* 0x0003e2000c101114 */
[----:B------:R-:W-:Y:S05]  /*5930*/  @P4 BRA `(.L_x_42) ;  /* 0x0000000000044947 */ /* 0x000fea0003800000 */
[----:B------:R0:W5:Y:S02]  /*5940*/  LDG.E.U8 R32, desc[UR20][R28.64+0x8] ;  /* 0x000008141c207981 */ /* 0x000164000c1e1100 */
.L_x_42:
[----:B------:R-:W-:Y:S05]  /*5950*/  BSYNC B1 ;  /* 0x0000000000017941 */ /* 0x000fea0003800000 */
.L_x_41:
        /* <DEDUP_REMOVED lines=12> */
.L_x_44:
[----:B------:R-:W-:Y:S05]  /*5a20*/  BSYNC B1 ;  /* 0x0000000000017941 */ /* 0x000fea0003800000 */
.L_x_43:
        /* <DEDUP_REMOVED lines=12> */
.L_x_46:
[----:B------:R-:W-:Y:S05]  /*5af0*/  BSYNC B1 ;  /* 0x0000000000017941 */ /* 0x000fea0003800000 */
.L_x_45:
        /* <DEDUP_REMOVED lines=12> */
.L_x_48:
[----:B------:R-:W-:Y:S05]  /*5bc0*/  BSYNC B1 ;  /* 0x0000000000017941 */ /* 0x000fea0003800000 */
.L_x_47:
        /* <DEDUP_REMOVED lines=12> */
.L_x_50:
[----:B------:R-:W-:Y:S05]  /*5c90*/  BSYNC B1 ;  /* 0x0000000000017941 */ /* 0x000fea0003800000 */
.L_x_49:
        /* <DEDUP_REMOVED lines=12> */
.L_x_52:
[----:B------:R-:W-:Y:S05]  /*5d60*/  BSYNC B1 ;  /* 0x0000000000017941 */ /* 0x000fea0003800000 */
.L_x_51:
        /* <DEDUP_REMOVED lines=12> */
.L_x_54:
[----:B------:R-:W-:Y:S05]  /*5e30*/  BSYNC B1 ;  /* 0x0000000000017941 */ /* 0x000fea0003800000 */
.L_x_53:
        /* <DEDUP_REMOVED lines=12> */
.L_x_56:
[----:B------:R-:W-:Y:S05]  /*5f00*/  BSYNC B1 ;  /* 0x0000000000017941 */ /* 0x000fea0003800000 */
.L_x_55:
        /* <DEDUP_REMOVED lines=12> */
.L_x_58:
[----:B------:R-:W-:Y:S05]  /*5fd0*/  BSYNC B1 ;  /* 0x0000000000017941 */ /* 0x000fea0003800000 */
.L_x_57:
        /* <DEDUP_REMOVED lines=12> */
.L_x_60:
[----:B------:R-:W-:Y:S05]  /*60a0*/  BSYNC B1 ;  /* 0x0000000000017941 */ /* 0x000fea0003800000 */
.L_x_59:
        /* <DEDUP_REMOVED lines=12> */
.L_x_62:
[----:B------:R-:W-:Y:S05]  /*6170*/  BSYNC B1 ;  /* 0x0000000000017941 */ /* 0x000fea0003800000 */
.L_x_61:
        /* <DEDUP_REMOVED lines=12> */
.L_x_64:
[----:B------:R-:W-:Y:S05]  /*6240*/  BSYNC B1 ;  /* 0x0000000000017941 */ /* 0x000fea0003800000 */
.L_x_63:
        /* <DEDUP_REMOVED lines=12> */
.L_x_66:
[----:B------:R-:W-:Y:S05]  /*6310*/  BSYNC B1 ;  /* 0x0000000000017941 */ /* 0x000fea0003800000 */
.L_x_65:
        /* <DEDUP_REMOVED lines=12> */
.L_x_68:
[----:B------:R-:W-:Y:S05]  /*63e0*/  BSYNC B1 ;  /* 0x0000000000017941 */ /* 0x000fea0003800000 */
.L_x_67:
        /* <DEDUP_REMOVED lines=12> */
.L_x_70:
[----:B------:R-:W-:Y:S05]  /*64b0*/  BSYNC B1 ;  /* 0x0000000000017941 */ /* 0x000fea0003800000 */
.L_x_69:
        /* <DEDUP_REMOVED lines=12> */
.L_x_72:
[----:B------:R-:W-:Y:S05]  /*6580*/  BSYNC B1 ;  /* 0x0000000000017941 */ /* 0x000fea0003800000 */
.L_x_71:
        /* <DEDUP_REMOVED lines=12> */
.L_x_74:
[----:B------:R-:W-:Y:S05]  /*6650*/  BSYNC B1 ;  /* 0x0000000000017941 */ /* 0x000fea0003800000 */
.L_x_73:
        /* <DEDUP_REMOVED lines=12> */
.L_x_76:
[----:B------:R-:W-:Y:S05]  /*6720*/  BSYNC B1 ;  /* 0x0000000000017941 */ /* 0x000fea0003800000 */
.L_x_75:
        /* <DEDUP_REMOVED lines=12> */
.L_x_78:
[----:B------:R-:W-:Y:S05]  /*67f0*/  BSYNC B1 ;  /* 0x0000000000017941 */ /* 0x000fea0003800000 */
.L_x_77:
        /* <DEDUP_REMOVED lines=12> */
.L_x_80:
[----:B------:R-:W-:Y:S05]  /*68c0*/  BSYNC B1 ;  /* 0x0000000000017941 */ /* 0x000fea0003800000 */
.L_x_79:
        /* <DEDUP_REMOVED lines=12> */
.L_x_82:
[----:B------:R-:W-:Y:S05]  /*6990*/  BSYNC B1 ;  /* 0x0000000000017941 */ /* 0x000fea0003800000 */
.L_x_81:
        /* <DEDUP_REMOVED lines=12> */
.L_x_84:
[----:B------:R-:W-:Y:S05]  /*6a60*/  BSYNC B1 ;  /* 0x0000000000017941 */ /* 0x000fea0003800000 */
.L_x_83:
        /* <DEDUP_REMOVED lines=12> */
.L_x_86:
[----:B------:R-:W-:Y:S05]  /*6b30*/  BSYNC B1 ;  /* 0x0000000000017941 */ /* 0x000fea0003800000 */
.L_x_85:
        /* <DEDUP_REMOVED lines=12> */
.L_x_88:
[----:B------:R-:W-:Y:S05]  /*6c00*/  BSYNC B1 ;  /* 0x0000000000017941 */ /* 0x000fea0003800000 */
.L_x_87:
        /* <DEDUP_REMOVED lines=12> */
.L_x_90:
[----:B------:R-:W-:Y:S05]  /*6cd0*/  BSYNC B1 ;  /* 0x0000000000017941 */ /* 0x000fea0003800000 */
.L_x_89:
        /* <DEDUP_REMOVED lines=12> */
.L_x_92:
[----:B------:R-:W-:Y:S05]  /*6da0*/  BSYNC B1 ;  /* 0x0000000000017941 */ /* 0x000fea0003800000 */
.L_x_91:
        /* <DEDUP_REMOVED lines=12> */
.L_x_94:
[----:B------:R-:W-:Y:S05]  /*6e70*/  BSYNC B1 ;  /* 0x0000000000017941 */ /* 0x000fea0003800000 */
.L_x_93:
        /* <DEDUP_REMOVED lines=12> */
.L_x_96:
[----:B------:R-:W-:Y:S05]  /*6f40*/  BSYNC B1 ;  /* 0x0000000000017941 */ /* 0x000fea0003800000 */
.L_x_95:
        /* <DEDUP_REMOVED lines=12> */
.L_x_98:
[----:B------:R-:W-:Y:S05]  /*7010*/  BSYNC B1 ;  /* 0x0000000000017941 */ /* 0x000fea0003800000 */
.L_x_97:
        /* <DEDUP_REMOVED lines=12> */
.L_x_100:
[----:B------:R-:W-:Y:S05]  /*70e0*/  BSYNC B1 ;  /* 0x0000000000017941 */ /* 0x000fea0003800000 */
.L_x_99:
        /* <DEDUP_REMOVED lines=12> */
.L_x_102:
[----:B------:R-:W-:Y:S05]  /*71b0*/  BSYNC B1 ;  /* 0x0000000000017941 */ /* 0x000fea0003800000 */
.L_x_101:
        /* <DEDUP_REMOVED lines=12> */
.L_x_104:
[----:B------:R-:W-:Y:S05]  /*7280*/  BSYNC B1 ;  /* 0x0000000000017941 */ /* 0x000fea0003800000 */
.L_x_103:
        /* <DEDUP_REMOVED lines=12> */
.L_x_106:
[----:B------:R-:W-:Y:S05]  /*7350*/  BSYNC B1 ;  /* 0x0000000000017941 */ /* 0x000fea0003800000 */
.L_x_105:
        /* <DEDUP_REMOVED lines=12> */
.L_x_108:
[----:B------:R-:W-:Y:S05]  /*7420*/  BSYNC B1 ;  /* 0x0000000000017941 */ /* 0x000fea0003800000 */
.L_x_107:
        /* <DEDUP_REMOVED lines=12> */
.L_x_110:
[----:B------:R-:W-:Y:S05]  /*74f0*/  BSYNC B1 ;  /* 0x0000000000017941 */ /* 0x000fea0003800000 */
.L_x_109:
        /* <DEDUP_REMOVED lines=12> */
.L_x_112:
[----:B------:R-:W-:Y:S05]  /*75c0*/  BSYNC B1 ;  /* 0x0000000000017941 */ /* 0x000fea0003800000 */
.L_x_111:
        /* <DEDUP_REMOVED lines=12> */
.L_x_114:
[----:B------:R-:W-:Y:S05]  /*7690*/  BSYNC B1 ;  /* 0x0000000000017941 */ /* 0x000fea0003800000 */
.L_x_113:
        /* <DEDUP_REMOVED lines=12> */
.L_x_116:
[----:B------:R-:W-:Y:S05]  /*7760*/  BSYNC B1 ;  /* 0x0000000000017941 */ /* 0x000fea0003800000 */
.L_x_115:
        /* <DEDUP_REMOVED lines=12> */
.L_x_118:
[----:B------:R-:W-:Y:S05]  /*7830*/  BSYNC B1 ;  /* 0x0000000000017941 */ /* 0x000fea0003800000 */
.L_x_117:
        /* <DEDUP_REMOVED lines=12> */
.L_x_120:
[----:B------:R-:W-:Y:S05]  /*7900*/  BSYNC B1 ;  /* 0x0000000000017941 */ /* 0x000fea0003800000 */
.L_x_119:
        /* <DEDUP_REMOVED lines=12> */
.L_x_122:
[----:B------:R-:W-:Y:S05]  /*79d0*/  BSYNC B1 ;  /* 0x0000000000017941 */ /* 0x000fea0003800000 */
.L_x_121:
        /* <DEDUP_REMOVED lines=12> */
.L_x_124:
[----:B------:R-:W-:Y:S05]  /*7aa0*/  BSYNC B1 ;  /* 0x0000000000017941 */ /* 0x000fea0003800000 */
.L_x_123:
        /* <DEDUP_REMOVED lines=12> */
.L_x_126:
[----:B------:R-:W-:Y:S05]  /*7b70*/  BSYNC B1 ;  /* 0x0000000000017941 */ /* 0x000fea0003800000 */
.L_x_125:
        /* <DEDUP_REMOVED lines=12> */
.L_x_128:
[----:B------:R-:W-:Y:S05]  /*7c40*/  BSYNC B1 ;  /* 0x0000000000017941 */ /* 0x000fea0003800000 */
.L_x_127:
        /* <DEDUP_REMOVED lines=12> */
.L_x_130:
[----:B------:R-:W-:Y:S05]  /*7d10*/  BSYNC B1 ;  /* 0x0000000000017941 */ /* 0x000fea0003800000 */
.L_x_129:
        /* <DEDUP_REMOVED lines=12> */
.L_x_132:
[----:B------:R-:W-:Y:S05]  /*7de0*/  BSYNC B1 ;  /* 0x0000000000017941 */ /* 0x000fea0003800000 */
.L_x_131:
        /* <DEDUP_REMOVED lines=12> */
.L_x_134:
[----:B------:R-:W-:Y:S05]  /*7eb0*/  BSYNC B1 ;  /* 0x0000000000017941 */ /* 0x000fea0003800000 */
.L_x_133:
        /* <DEDUP_REMOVED lines=12> */
.L_x_136:
[----:B------:R-:W-:Y:S05]  /*7f80*/  BSYNC B1 ;  /* 0x0000000000017941 */ /* 0x000fea0003800000 */
.L_x_135:
        /* <DEDUP_REMOVED lines=12> */
.L_x_138:
[----:B------:R-:W-:Y:S05]  /*8050*/  BSYNC B1 ;  /* 0x0000000000017941 */ /* 0x000fea0003800000 */
.L_x_137:
        /* <DEDUP_REMOVED lines=12> */
.L_x_140:
[----:B------:R-:W-:Y:S05]  /*8120*/  BSYNC B1 ;  /* 0x0000000000017941 */ /* 0x000fea0003800000 */
.L_x_139:
        /* <DEDUP_REMOVED lines=12> */
.L_x_142:
[----:B------:R-:W-:Y:S05]  /*81f0*/  BSYNC B1 ;  /* 0x0000000000017941 */ /* 0x000fea0003800000 */
.L_x_141:
        /* <DEDUP_REMOVED lines=12> */
.L_x_144:
[----:B------:R-:W-:Y:S05]  /*82c0*/  BSYNC B1 ;  /* 0x0000000000017941 */ /* 0x000fea0003800000 */
.L_x_143:
        /* <DEDUP_REMOVED lines=12> */
.L_x_146:
[----:B------:R-:W-:Y:S05]  /*8390*/  BSYNC B1 ;  /* 0x0000000000017941 */ /* 0x000fea0003800000 */
.L_x_145:
        /* <DEDUP_REMOVED lines=12> */
.L_x_148:
[----:B------:R-:W-:Y:S05]  /*8460*/  BSYNC B1 ;  /* 0x0000000000017941 */ /* 0x000fea0003800000 */
.L_x_147:
        /* <DEDUP_REMOVED lines=12> */
.L_x_150:
[----:B------:R-:W-:Y:S05]  /*8530*/  BSYNC B1 ;  /* 0x0000000000017941 */ /* 0x000fea0003800000 */
.L_x_149:
        /* <DEDUP_REMOVED lines=12> */
.L_x_152:
[----:B------:R-:W-:Y:S05]  /*8600*/  BSYNC B1 ;  /* 0x0000000000017941 */ /* 0x000fea0003800000 */
.L_x_151:
        /* <DEDUP_REMOVED lines=12> */
.L_x_154:
[----:B------:R-:W-:Y:S05]  /*86d0*/  BSYNC B1 ;  /* 0x0000000000017941 */ /* 0x000fea0003800000 */
.L_x_153:
        /* <DEDUP_REMOVED lines=12> */
.L_x_156:
[----:B------:R-:W-:Y:S05]  /*87a0*/  BSYNC B1 ;  /* 0x0000000000017941 */ /* 0x000fea0003800000 */
.L_x_155:
        /* <DEDUP_REMOVED lines=12> */
.L_x_158:
[----:B------:R-:W-:Y:S05]  /*8870*/  BSYNC B1 ;  /* 0x0000000000017941 */ /* 0x000fea0003800000 */
.L_x_157:
        /* <DEDUP_REMOVED lines=12> */
.L_x_160:
[----:B------:R-:W-:Y:S05]  /*8940*/  BSYNC B1 ;  /* 0x0000000000017941 */ /* 0x000fea0003800000 */
.L_x_159:
        /* <DEDUP_REMOVED lines=12> */
.L_x_162:
[----:B------:R-:W-:Y:S05]  /*8a10*/  BSYNC B1 ;  /* 0x0000000000017941 */ /* 0x000fea0003800000 */
.L_x_161:
        /* <DEDUP_REMOVED lines=12> */
.L_x_164:
[----:B------:R-:W-:Y:S05]  /*8ae0*/  BSYNC B1 ;  /* 0x0000000000017941 */ /* 0x000fea0003800000 */
.L_x_163:
        /* <DEDUP_REMOVED lines=12> */
.L_x_166:
[----:B------:R-:W-:Y:S05]  /*8bb0*/  BSYNC B1 ;  /* 0x0000000000017941 */ /* 0x000fea0003800000 */
.L_x_165:
        /* <DEDUP_REMOVED lines=12> */
.L_x_168:
[----:B------:R-:W-:Y:S05]  /*8c80*/  BSYNC B1 ;  /* 0x0000000000017941 */ /* 0x000fea0003800000 */
.L_x_167:
        /* <DEDUP_REMOVED lines=12> */
.L_x_170:
[----:B------:R-:W-:Y:S05]  /*8d50*/  BSYNC B1 ;  /* 0x0000000000017941 */ /* 0x000fea0003800000 */
.L_x_169:
        /* <DEDUP_REMOVED lines=12> */
.L_x_172:
[----:B------:R-:W-:Y:S05]  /*8e20*/  BSYNC B1 ;  /* 0x0000000000017941 */ /* 0x000fea0003800000 */
.L_x_171:
        /* <DEDUP_REMOVED lines=12> */
.L_x_174:
[----:B------:R-:W-:Y:S05]  /*8ef0*/  BSYNC B1 ;  /* 0x0000000000017941 */ /* 0x000fea0003800000 */
.L_x_173:
        /* <DEDUP_REMOVED lines=12> */
.L_x_176:
[----:B------:R-:W-:Y:S05]  /*8fc0*/  BSYNC B1 ;  /* 0x0000000000017941 */ /* 0x000fea0003800000 */
.L_x_175:
        /* <DEDUP_REMOVED lines=12> */
.L_x_178:
[----:B------:R-:W-:Y:S05]  /*9090*/  BSYNC B1 ;  /* 0x0000000000017941 */ /* 0x000fea0003800000 */
.L_x_177:
        /* <DEDUP_REMOVED lines=12> */
.L_x_180:
[----:B------:R-:W-:Y:S05]  /*9160*/  BSYNC B1 ;  /* 0x0000000000017941 */ /* 0x000fea0003800000 */
.L_x_179:
        /* <DEDUP_REMOVED lines=12> */
.L_x_182:
[----:B------:R-:W-:Y:S05]  /*9230*/  BSYNC B1 ;  /* 0x0000000000017941 */ /* 0x000fea0003800000 */
.L_x_181:
        /* <DEDUP_REMOVED lines=12> */
.L_x_184:
[----:B------:R-:W-:Y:S05]  /*9300*/  BSYNC B1 ;  /* 0x0000000000017941 */ /* 0x000fea0003800000 */
.L_x_183:
        /* <DEDUP_REMOVED lines=12> */
.L_x_186:
[----:B------:R-:W-:Y:S05]  /*93d0*/  BSYNC B1 ;  /* 0x0000000000017941 */ /* 0x000fea0003800000 */
.L_x_185:
        /* <DEDUP_REMOVED lines=12> */
.L_x_188:
[----:B------:R-:W-:Y:S05]  /*94a0*/  BSYNC B1 ;  /* 0x0000000000017941 */ /* 0x000fea0003800000 */
.L_x_187:
[----:B-----5:R-:W-:Y:S01]  /*94b0*/  LOP3.LUT R32, R32, 0xff, RZ, 0xc0, !PT ;  /* 0x000000ff20207812 */ /* 0x020fe200078ec0ff */
[----:B------:R-:W-:Y:S01]  /*94c0*/  BSSY B1, `(.L_x_189) ;  /* 0x000000b000017945 */ /* 0x000fe20003800000 */
[----:B------:R-:W-:Y:S02]  /*94d0*/  ISETP.LT.OR P4, PT, R35, 0x99, !P1 ;  /* 0x000000992300780c */ /* 0x000fe40004f81670 */
[----:B------:R-:W-:-:S05]  /*94e0*/  F2FP.F16.E5M2.UNPACK_B R32, R32 ;  /* 0x00000020ff20723e */ /* 0x000fca00020004ff */
[----:B------:R-:W-:-:S05]  /*94f0*/  HADD2.F32 R32, -RZ, R32.H0_H0 ;  /* 0x20000020ff207230 */ /* 0x000fca0000004100 */
[----:B------:R-:W-:-:S04]  /*9500*/  FMUL R32, R32, UR23 ;  /* 0x0000001720207c20 */ /* 0x000fc80008400000 */
[----:B------:R-:W-:Y:S01]  /*9510*/  FFMA R32, R23, UR22, R32 ;  /* 0x0000001617207c23 */ /* 0x000fe20008000020 */
[----:B------:R-:W-:-:S04]  /*9520*/  PRMT R23, RZ, 0x7610, R23 ;  /* 0x00007610ff177816 */ /* 0x000fc80000000017 */
[----:B-1----:R-:W-:-:S05]  /*9530*/  F2FP.SATFINITE.E5M2.F32.PACK_AB_MERGE_C R33, RZ, R32, RZ ;  /* 0x00000020ff21723e */ /* 0x002fca00048060ff */
[----:B------:R1:W-:Y:S01]  /*9540*/  @!P2 STG.E.U8 desc[UR20][R24.64+0x99], R33 ;  /* 0x000099211800a986 */ /* 0x0003e2000c101114 */
[----:B------:R-:W-:Y:S05]  /*9550*/  @P4 BRA `(.L_x_190) ;  /* 0x0000000000044947 */ /* 0x000fea0003800000 */
[----:B------:R0:W5:Y:S02]  /*9560*/  LDG.E.U8 R23, desc[UR20][R30.64+0x98] ;  /* 0x000098141e177981 */ /* 0x000164000c1e1100 */
.L_x_190:
[----:B------:R-:W-:Y:S05]  /*9570*/  BSYNC B1 ;  /* 0x0000000000017941 */ /* 0x000fea0003800000 */
.L_x_189:
        /* <DEDUP_REMOVED lines=8> */
[----:B------:R-:W-:-:S05]  /*9600*/  F2FP.SATFINITE.E5M2.F32.PACK_AB_MERGE_C R23, RZ, R23, RZ ;  /* 0x00000017ff17723e */ /* 0x000fca00048060ff */
[----:B------:R0:W-:Y:S01]  /*9610*/  @!P4 STG.E.U8 desc[UR20][R26.64+0x98], R23 ;  /* 0x000098171a00c986 */ /* 0x0001e2000c101114 */
[----:B------:R-:W-:Y:S05]  /*9620*/  @P2 BRA `(.L_x_192) ;  /* 0x0000000000042947 */ /* 0x000fea0003800000 */
[----:B------:R0:W5:Y:S02]  /*9630*/  LDG.E.U8 R22, desc[UR20][R30.64+0x99] ;  /* 0x000099141e167981 */ /* 0x000164000c1e1100 */
.L_x_192:
[----:B------:R-:W-:Y:S05]  /*9640*/  BSYNC B1 ;  /* 0x0000000000017941 */ /* 0x000fea0003800000 */
.L_x_191:
        /* <DEDUP_REMOVED lines=8> */
[----:B0-----:R-:W-:-:S05]  /*96d0*/  F2FP.SATFINITE.E5M2.F32.PACK_AB_MERGE_C R23, RZ, R22, RZ ;  /* 0x00000016ff17723e */ /* 0x001fca00048060ff */
[----:B------:R0:W-:Y:S01]  /*96e0*/  @!P2 STG.E.U8 desc[UR20][R26.64+0x99], R23 ;  /* 0x000099171a00a986 */ /* 0x0001e2000c101114 */
[----:B------:R-:W-:Y:S05]  /*96f0*/  @P4 BRA `(.L_x_194) ;  /* 0x0000000000044947 */ /* 0x000fea0003800000 */
[----:B------:R0:W5:Y:S02]  /*9700*/  LDG.E.U8 R21, desc[UR20][R28.64+0xa0] ;  /* 0x0000a0141c157981 */ /* 0x000164000c1e1100 */
.L_x_194:
[----:B------:R-:W-:Y:S05]  /*9710*/  BSYNC B1 ;  /* 0x0000000000017941 */ /* 0x000fea0003800000 */
.L_x_193:
        /* <DEDUP_REMOVED lines=12> */
.L_x_196:
[----:B------:R-:W-:Y:S05]  /*97e0*/  BSYNC B1 ;  /* 0x0000000000017941 */ /* 0x000fea0003800000 */
.L_x_195:
        /* <DEDUP_REMOVED lines=12> */
.L_x_198:
[----:B------:R-:W-:Y:S05]  /*98b0*/  BSYNC B1 ;  /* 0x0000000000017941 */ /* 0x000fea0003800000 */
.L_x_197:
        /* <DEDUP_REMOVED lines=12> */
.L_x_200:
[----:B------:R-:W-:Y:S05]  /*9980*/  BSYNC B1 ;  /* 0x0000000000017941 */ /* 0x000fea0003800000 */
.L_x_199:
        /* <DEDUP_REMOVED lines=12> */
.L_x_202:
[----:B------:R-:W-:Y:S05]  /*9a50*/  BSYNC B1 ;  /* 0x0000000000017941 */ /* 0x000fea0003800000 */
.L_x_201:
        /* <DEDUP_REMOVED lines=12> */
.L_x_204:
[----:B------:R-:W-:Y:S05]  /*9b20*/  BSYNC B1 ;  /* 0x0000000000017941 */ /* 0x000fea0003800000 */
.L_x_203:
        /* <DEDUP_REMOVED lines=12> */
.L_x_206:
[----:B------:R-:W-:Y:S05]  /*9bf0*/  BSYNC B1 ;  /* 0x0000000000017941 */ /* 0x000fea0003800000 */
.L_x_205:
        /* <DEDUP_REMOVED lines=12> */
.L_x_208:
[----:B------:R-:W-:Y:S05]  /*9cc0*/  BSYNC B1 ;  /* 0x0000000000017941 */ /* 0x000fea0003800000 */
.L_x_207:
        /* <DEDUP_REMOVED lines=12> */
.L_x_210:
[----:B------:R-:W-:Y:S05]  /*9d90*/  BSYNC B1 ;  /* 0x0000000000017941 */ /* 0x000fea0003800000 */
.L_x_209:
        /* <DEDUP_REMOVED lines=12> */
.L_x_212:
[----:B------:R-:W-:Y:S05]  /*9e60*/  BSYNC B1 ;  /* 0x0000000000017941 */ /* 0x000fea0003800000 */
.L_x_211:
        /* <DEDUP_REMOVED lines=12> */
.L_x_214:
[----:B------:R-:W-:Y:S05]  /*9f30*/  BSYNC B1 ;  /* 0x0000000000017941 */ /* 0x000fea0003800000 */
.L_x_213:
        /* <DEDUP_REMOVED lines=12> */
.L_x_216:
[----:B------:R-:W-:Y:S05]  /*a000*/  BSYNC B1 ;  /* 0x0000000000017941 */ /* 0x000fea0003800000 */
.L_x_215:
        /* <DEDUP_REMOVED lines=12> */
.L_x_218:
[----:B------:R-:W-:Y:S05]  /*a0d0*/  BSYNC B1 ;  /* 0x0000000000017941 */ /* 0x000fea0003800000 */
.L_x_217:
        /* <DEDUP_REMOVED lines=12> */
.L_x_220:
[----:B------:R-:W-:Y:S05]  /*a1a0*/  BSYNC B1 ;  /* 0x0000000000017941 */ /* 0x000fea0003800000 */
.L_x_219:
        /* <DEDUP_REMOVED lines=12> */
.L_x_222:
[----:B------:R-:W-:Y:S05]  /*a270*/  BSYNC B1 ;  /* 0x0000000000017941 */ /* 0x000fea0003800000 */
.L_x_221:
        /* <DEDUP_REMOVED lines=12> */
.L_x_224:
[----:B------:R-:W-:Y:S05]  /*a340*/  BSYNC B1 ;  /* 0x0000000000017941 */ /* 0x000fea0003800000 */
.L_x_223:
        /* <DEDUP_REMOVED lines=12> */
.L_x_226:
[----:B------:R-:W-:Y:S05]  /*a410*/  BSYNC B1 ;  /* 0x0000000000017941 */ /* 0x000fea0003800000 */
.L_x_225:
        /* <DEDUP_REMOVED lines=12> */
.L_x_228:
[----:B------:R-:W-:Y:S05]  /*a4e0*/  BSYNC B1 ;  /* 0x0000000000017941 */ /* 0x000fea0003800000 */
.L_x_227:
        /* <DEDUP_REMOVED lines=12> */
.L_x_230:
[----:B------:R-:W-:Y:S05]  /*a5b0*/  BSYNC B1 ;  /* 0x0000000000017941 */ /* 0x000fea0003800000 */
.L_x_229:
        /* <DEDUP_REMOVED lines=12> */
.L_x_232:
[----:B------:R-:W-:Y:S05]  /*a680*/  BSYNC B1 ;  /* 0x0000000000017941 */ /* 0x000fea0003800000 */
.L_x_231:
[----:B-----5:R-:W-:Y:S01]  /*a690*/  LOP3.LUT R2, R2, 0xff, RZ, 0xc0, !PT ;  /* 0x000000ff02027812 */ /* 0x020fe200078ec0ff */
[----:B------:R-:W-:Y:S01]  /*a6a0*/  BSSY B1, `(.L_x_233) ;  /* 0x000000b000017945 */ /* 0x000fe20003800000 */
[----:B------:R-:W-:Y:S02]  /*a6b0*/  ISETP.LT.OR P4, PT, R35, 0xc9, !P0 ;  /* 0x000000c92300780c */ /* 0x000fe40004781670 */
[----:B------:R-:W-:-:S05]  /*a6c0*/  F2FP.F16.E5M2.UNPACK_B R2, R2 ;  /* 0x00000002ff02723e */ /* 0x000fca00020004ff */
[----:B------:R-:W-:-:S05]  /*a6d0*/  HADD2.F32 R2, -RZ, R2.H0_H0 ;  /* 0x20000002ff027230 */ /* 0x000fca0000004100 */
[----:B0-----:R-:W-:-:S04]  /*a6e0*/  FMUL R3, R2, UR23 ;  /* 0x0000001702037c20 */ /* 0x001fc80008400000 */
[----:B------:R-:W-:Y:S01]  /*a6f0*/  FFMA R3, R0, UR22, R3 ;  /* 0x0000001600037c23 */ /* 0x000fe20008000003 */
[----:B------:R-:W-:-:S04]  /*a700*/  PRMT R0, RZ, 0x7610, R0 ;  /* 0x00007610ff007816 */ /* 0x000fc80000000000 */
[----:B------:R-:W-:-:S05]  /*a710*/  F2FP.SATFINITE.E5M2.F32.PACK_AB_MERGE_C R3, RZ, R3, RZ ;  /* 0x00000003ff03723e */ /* 0x000fca00048060ff */
[----:B------:R0:W-:Y:S01]  /*a720*/  @!P2 STG.E.U8 desc[UR20][R26.64+0xc1], R3 ;  /* 0x0000c1031a00a986 */ /* 0x0001e2000c101114 */
[----:B------:R-:W-:Y:S05]  /*a730*/  @P4 BRA `(.L_x_234) ;  /* 0x0000000000044947 */ /* 0x000fea0003800000 */
[----:B------:R0:W5:Y:S02]  /*a740*/  LDG.E.U8 R0, desc[UR20][R28.64+0xc8] ;  /* 0x0000c8141c007981 */ /* 0x000164000c1e1100 */
.L_x_234:
[----:B------:R-:W-:Y:S05]  /*a750*/  BSYNC B1 ;  /* 0x0000000000017941 */ /* 0x000fea0003800000 */
.L_x_233:
[----:B------:R-:W2:Y:S01]  /*a760*/  LDL.LU R2, [R1] ;  /* 0x0000000001027983 */ /* 0x000ea20000300800 */
[----:B-----5:R-:W-:Y:S01]  /*a770*/  LOP3.LUT R0, R0, 0xff, RZ, 0xc0, !PT ;  /* 0x000000ff00007812 */ /* 0x020fe200078ec0ff */
[----:B------:R-:W-:Y:S01]  /*a780*/  BSSY B1, `(.L_x_235) ;  /* 0x000000b000017945 */ /* 0x000fe20003800000 */
[----:B------:R-:W-:Y:S02]  /*a790*/  ISETP.LT.OR P2, PT, R35, 0xca, !P0 ;  /* 0x000000ca2300780c */ /* 0x000fe40004741670 */
[----:B------:R-:W-:-:S05]  /*a7a0*/  F2FP.F16.E5M2.UNPACK_B R0, R0 ;  /* 0x00000000ff00723e */ /* 0x000fca00020004ff */
[----:B------:R-:W-:-:S05]  /*a7b0*/  HADD2.F32 R0, -RZ, R0.H0_H0 ;  /* 0x20000000ff007230 */ /* 0x000fca0000004100 */
[----:B------:R-:W-:-:S04]  /*a7c0*/  FMUL R0, R0, UR23 ;  /* 0x0000001700007c20 */ /* 0x000fc80008400000 */
[----:B--2---:R-:W-:-:S05]  /*a7d0*/  FFMA R0, R2, UR22, R0 ;  /* 0x0000001602007c23 */ /* 0x004fca0008000000 */
[----:B0-----:R-:W-:Y:S02]  /*a7e0*/  F2FP.SATFINITE.E5M2.F32.PACK_AB_MERGE_C R3, RZ, R0, RZ ;  /* 0x00000000ff03723e */ /* 0x001fe400048060ff */
[----:B------:R-:W-:-:S03]  /*a7f0*/  PRMT R0, RZ, 0x7610, R0 ;  /* 0x00007610ff007816 */ /* 0x000fc60000000000 */
[----:B------:R0:W-:Y:S01]  /*a800*/  @!P4 STG.E.U8 desc[UR20][R24.64+0xc8], R3 ;  /* 0x0000c8031800c986 */ /* 0x0001e2000c101114 */
[----:B------:R-:W-:Y:S05]  /*a810*/  @P2 BRA `(.L_x_236) ;  /* 0x0000000000042947 */ /* 0x000fea0003800000 */
[----:B------:R2:W5:Y:S02]  /*a820*/  LDG.E.U8 R0, desc[UR20][R28.64+0xc9] ;  /* 0x0000c9141c007981 */ /* 0x000564000c1e1100 */
.L_x_236:
[----:B------:R-:W-:Y:S05]  /*a830*/  BSYNC B1 ;  /* 0x0000000000017941 */ /* 0x000fea0003800000 */
.L_x_235:
[----:B------:R-:W3:Y:S01]  /*a840*/  LDL.LU R2, [R1+0x4] ;  /* 0x0000040001027983 */ /* 0x000ee20000300800 */
[----:B-----5:R-:W-:Y:S01]  /*a850*/  LOP3.LUT R0, R0, 0xff, RZ, 0xc0, !PT ;  /* 0x000000ff00007812 */ /* 0x020fe200078ec0ff */
[----:B------:R-:W-:Y:S01]  /*a860*/  BSSY B1, `(.L_x_237) ;  /* 0x000000b000017945 */ /* 0x000fe20003800000 */
[----:B------:R-:W-:Y:S02]  /*a870*/  ISETP.LT.OR P4, PT, R35, 0xc9, !P1 ;  /* 0x000000c92300780c */ /* 0x000fe40004f81670 */
[----:B------:R-:W-:-:S05]  /*a880*/  F2FP.F16.E5M2.UNPACK_B R0, R0 ;  /* 0x00000000ff00723e */ /* 0x000fca00020004ff */
[----:B------:R-:W-:-:S05]  /*a890*/  HADD2.F32 R0, -RZ, R0.H0_H0 ;  /* 0x20000000ff007230 */ /* 0x000fca0000004100 */
[----:B------:R-:W-:-:S04]  /*a8a0*/  FMUL R0, R0, UR23 ;  /* 0x0000001700007c20 */ /* 0x000fc80008400000 */
[----:B---3--:R-:W-:-:S05]  /*a8b0*/  FFMA R0, R2, UR22, R0 ;  /* 0x0000001602007c23 */ /* 0x008fca0008000000 */
[----:B0-----:R-:W-:Y:S02]  /*a8c0*/  F2FP.SATFINITE.E5M2.F32.PACK_AB_MERGE_C R3, RZ, R0, RZ ;  /* 0x00000000ff03723e */ /* 0x001fe400048060ff */
[----:B------:R-:W-:-:S03]  /*a8d0*/  PRMT R0, RZ, 0x7610, R0 ;  /* 0x00007610ff007816 */ /* 0x000fc60000000000 */
[----:B------:R0:W-:Y:S01]  /*a8e0*/  @!P2 STG.E.U8 desc[UR20][R24.64+0xc9], R3 ;  /* 0x0000c9031800a986 */ /* 0x0001e2000c101114 */
[----:B------:R-:W-:Y:S05]  /*a8f0*/  @P4 BRA `(.L_x_238) ;  /* 0x0000000000044947 */ /* 0x000fea0003800000 */
[----:B------:R3:W5:Y:S02]  /*a900*/  LDG.E.U8 R0, desc[UR20][R30.64+0xc8] ;  /* 0x0000c8141e007981 */ /* 0x000764000c1e1100 */
.L_x_238:
[----:B------:R-:W-:Y:S05]  /*a910*/  BSYNC B1 ;  /* 0x0000000000017941 */ /* 0x000fea0003800000 */
.L_x_237:
[----:B------:R-:W2:Y:S01]  /*a920*/  LDL.LU R2, [R1+0x8] ;  /* 0x0000080001027983 */ /* 0x000ea20000300800 */
        /* <DEDUP_REMOVED lines=12> */
.L_x_240:
[----:B------:R-:W-:Y:S05]  /*a9f0*/  BSYNC B1 ;  /* 0x0000000000017941 */ /* 0x000fea0003800000 */
.L_x_239:
        /* <DEDUP_REMOVED lines=13> */
.L_x_242:
[----:B------:R-:W-:Y:S05]  /*aad0*/  BSYNC B1 ;  /* 0x0000000000017941 */ /* 0x000fea0003800000 */
.L_x_241:
        /* <DEDUP_REMOVED lines=13> */
.L_x_244:
[----:B------:R-:W-:Y:S05]  /*abb0*/  BSYNC B1 ;  /* 0x0000000000017941 */ /* 0x000fea0003800000 */
.L_x_243:
        /* <DEDUP_REMOVED lines=13> */
.L_x_246:
[----:B------:R-:W-:Y:S05]  /*ac90*/  BSYNC B1 ;  /* 0x0000000000017941 */ /* 0x000fea0003800000 */
.L_x_245:
        /* <DEDUP_REMOVED lines=13> */
.L_x_248:
[----:B------:R-:W-:Y:S05]  /*ad70*/  BSYNC B1 ;  /* 0x0000000000017941 */ /* 0x000fea0003800000 */
.L_x_247:
        /* <DEDUP_REMOVED lines=13> */
.L_x_250:
[----:B------:R-:W-:Y:S05]  /*ae50*/  BSYNC B1 ;  /* 0x0000000000017941 */ /* 0x000fea0003800000 */
.L_x_249:
        /* <DEDUP_REMOVED lines=13> */
.L_x_252:
[----:B------:R-:W-:Y:S05]  /*af30*/  BSYNC B1 ;  /* 0x0000000000017941 */ /* 0x000fea0003800000 */
.L_x_251:
        /* <DEDUP_REMOVED lines=13> */
.L_x_254:
[----:B------:R-:W-:Y:S05]  /*b010*/  BSYNC B1 ;  /* 0x0000000000017941 */ /* 0x000fea0003800000 */
.L_x_253:
        /* <DEDUP_REMOVED lines=13> */
.L_x_256:
[----:B------:R-:W-:Y:S05]  /*b0f0*/  BSYNC B1 ;  /* 0x0000000000017941 */ /* 0x000fea0003800000 */
.L_x_255:
        /* <DEDUP_REMOVED lines=13> */
.L_x_258:
[----:B------:R-:W-:Y:S05]  /*b1d0*/  BSYNC B1 ;  /* 0x0000000000017941 */ /* 0x000fea0003800000 */
.L_x_257:
        /* <DEDUP_REMOVED lines=13> */
.L_x_260:
[----:B------:R-:W-:Y:S05]  /*b2b0*/  BSYNC B1 ;  /* 0x0000000000017941 */ /* 0x000fea0003800000 */
.L_x_259:
        /* <DEDUP_REMOVED lines=13> */
.L_x_262:
[----:B------:R-:W-:Y:S05]  /*b390*/  BSYNC B1 ;  /* 0x0000000000017941 */ /* 0x000fea0003800000 */
.L_x_261:
        /* <DEDUP_REMOVED lines=13> */
.L_x_264:
[----:B------:R-:W-:Y:S05]  /*b470*/  BSYNC B1 ;  /* 0x0000000000017941 */ /* 0x000fea0003800000 */
.L_x_263:
        /* <DEDUP_REMOVED lines=13> */
.L_x_266:
[----:B------:R-:W-:Y:S05]  /*b550*/  BSYNC B1 ;  /* 0x0000000000017941 */ /* 0x000fea0003800000 */
.L_x_265:
        /* <DEDUP_REMOVED lines=13> */
.L_x_268:
[----:B------:R-:W-:Y:S05]  /*b630*/  BSYNC B1 ;  /* 0x0000000000017941 */ /* 0x000fea0003800000 */
.L_x_267:
        /* <DEDUP_REMOVED lines=13> */
.L_x_270:
[----:B------:R-:W-:Y:S05]  /*b710*/  BSYNC B1 ;  /* 0x0000000000017941 */ /* 0x000fea0003800000 */
.L_x_269:
        /* <DEDUP_REMOVED lines=13> */
.L_x_272:
[----:B------:R-:W-:Y:S05]  /*b7f0*/  BSYNC B1 ;  /* 0x0000000000017941 */ /* 0x000fea0003800000 */
.L_x_271:
        /* <DEDUP_REMOVED lines=13> */
.L_x_274:
[----:B------:R-:W-:Y:S05]  /*b8d0*/  BSYNC B1 ;  /* 0x0000000000017941 */ /* 0x000fea0003800000 */
.L_x_273:
        /* <DEDUP_REMOVED lines=13> */
.L_x_276:
[----:B------:R-:W-:Y:S05]  /*b9b0*/  BSYNC B1 ;  /* 0x0000000000017941 */ /* 0x000fea0003800000 */
.L_x_275:
        /* <DEDUP_REMOVED lines=13> */
.L_x_278:
[----:B------:R-:W-:Y:S05]  /*ba90*/  BSYNC B1 ;  /* 0x0000000000017941 */ /* 0x000fea0003800000 */
.L_x_277:
        /* <DEDUP_REMOVED lines=13> */
.L_x_280:
[----:B------:R-:W-:Y:S05]  /*bb70*/  BSYNC B1 ;  /* 0x0000000000017941 */ /* 0x000fea0003800000 */
.L_x_279:
        /* <DEDUP_REMOVED lines=13> */
.L_x_282:
[----:B------:R-:W-:Y:S05]  /*bc50*/  BSYNC B1 ;  /* 0x0000000000017941 */ /* 0x000fea0003800000 */
.L_x_281:
        /* <DEDUP_REMOVED lines=13> */
.L_x_284:
[----:B------:R-:W-:Y:S05]  /*bd30*/  BSYNC B1 ;  /* 0x0000000000017941 */ /* 0x000fea0003800000 */
.L_x_283:
        /* <DEDUP_REMOVED lines=13> */
.L_x_286:
[----:B------:R-:W-:Y:S05]  /*be10*/  BSYNC B1 ;  /* 0x0000000000017941 */ /* 0x000fea0003800000 */
.L_x_285:
        /* <DEDUP_REMOVED lines=13> */
.L_x_288:
[----:B------:R-:W-:Y:S05]  /*bef0*/  BSYNC B1 ;  /* 0x0000000000017941 */ /* 0x000fea0003800000 */
.L_x_287:
[----:B------:R-:W-:Y:S05]  /*bf00*/  @P1 BRA `(.L_x_289) ;  /* 0x00000020009c1947 */ /* 0x000fea0003800000 */
[----:B------:R-:W2:Y:S01]  /*bf10*/  LDL.LU R2, [R1+0x6c] ;  /* 0x00006c0001027983 */ /* 0x000ea20000300800 */
[----:B-----5:R-:W-:-:S04]  /*bf20*/  LOP3.LUT R0, R0, 0xff, RZ, 0xc0, !PT ;  /* 0x000000ff00007812 */ /* 0x020fc800078ec0ff */
[----:B------:R-:W-:-:S05]  /*bf30*/  F2FP.F16.E5M2.UNPACK_B R0, R0 ;  /* 0x00000000ff00723e */ /* 0x000fca00020004ff */
[----:B------:R-:W-:-:S05]  /*bf40*/  HADD2.F32 R0, -RZ, R0.H0_H0 ;  /* 0x20000000ff007230 */ /* 0x000fca0000004100 */
[----:B------:R-:W-:-:S04]  /*bf50*/  FMUL R0, R0, UR23 ;  /* 0x0000001700007c20 */ /* 0x000fc80008400000 */
[----:B--2---:R-:W-:-:S05]  /*bf60*/  FFMA R0, R2, UR22, R0 ;  /* 0x0000001602007c23 */ /* 0x004fca0008000000 */
[----:B0-----:R-:W-:-:S05]  /*bf70*/  F2FP.SATFINITE.E5M2.F32.PACK_AB_MERGE_C R3, RZ, R0, RZ ;  /* 0x00000000ff03723e */ /* 0x001fca00048060ff */
[----:B------:R0:W-:Y:S01]  /*bf80*/  STG.E.U8 desc[UR20][R26.64+0xf9], R3 ;  /* 0x0000f9031a007986 */ /* 0x0001e2000c101114 */
[----:B------:R-:W-:Y:S05]  /*bf90*/  BRA `(.L_x_289) ;  /* 0x0000002000787947 */ /* 0x000fea0003800000 */
.L_x_32:
[----:B------:R-:W-:Y:S01]  /*bfa0*/  ISETP.GE.AND P1, PT, R38, 0x1, PT ;  /* 0x000000012600780c */ /* 0x000fe20003f26270 */
[----:B------:R-:W-:Y:S01]  /*bfb0*/  FMUL R228, R228, UR22 ;  /* 0x00000016e4e47c20 */ /* 0x000fe20008400000 */
[----:B------:R-:W-:Y:S01]  /*bfc0*/  FMUL R227, R227, UR22 ;  /* 0x00000016e3e37c20 */ /* 0x000fe20008400000 */
[----:B------:R-:W-:Y:S01]  /*bfd0*/  ISETP.GE.AND P0, PT, R38, 0x9, PT ;  /* 0x000000092600780c */ /* 0x000fe20003f06270 */
[----:B------:R-:W-:Y:S01]  /*bfe0*/  FMUL R226, R226, UR22 ;  /* 0x00000016e2e27c20 */ /* 0x000fe20008400000 */
[C---:B------:R-:W-:Y:S02]  /*bff0*/  ISETP.LT.OR P4, PT, R35.reuse, 0x1, !P1 ;  /* 0x000000012300780c */ /* 0x040fe40004f81670 */
[----:B------:R-:W-:Y:S02]  /*c000*/  ISETP.LT.OR P5, PT, R35, 0x2, !P1 ;  /* 0x000000022300780c */ /* 0x000fe40004fa1670 */
[----:B------:R-:W-:Y:S02]  /*c010*/  F2FP.SATFINITE.E5M2.F32.PACK_AB_MERGE_C R29, RZ, R228, RZ ;  /* 0x000000e4ff1d723e */ /* 0x000fe400048060ff */
[----:B------:R-:W-:-:S02]  /*c020*/  F2FP.SATFINITE.E5M2.F32.PACK_AB_MERGE_C R227, RZ, R227, RZ ;  /* 0x000000e3ffe3723e */ /* 0x000fc400048060ff */
[----:B------:R-:W-:Y:S01]  /*c030*/  ISETP.LT.OR P2, PT, R35, 0x1, !P0 ;  /* 0x000000012300780c */ /* 0x000fe20004741670 */
[----:B------:R-:W-:-:S04]  /*c040*/  FMUL R225, R225, UR22 ;  /* 0x00000016e1e17c20 */ /* 0x000fc80008400000 */
[----:B------:R0:W-:Y:S01]  /*c050*/  @!P4 STG.E.U8 desc[UR20][R24.64], R29 ;  /* 0x0000001d1800c986 */ /* 0x0001e2000c101114 */
[----:B------:R-:W-:-:S03]  /*c060*/  ISETP.LT.OR P4, PT, R35, 0x2, !P0 ;  /* 0x000000022300780c */ /* 0x000fc60004781670 */
[----:B------:R1:W-:Y:S01]  /*c070*/  @!P5 STG.E.U8 desc[UR20][R24.64+0x1], R227 ;  /* 0x000001e31800d986 */ /* 0x0003e2000c101114 */
[C---:B------:R-:W-:Y:S01]  /*c080*/  ISETP.LT.OR P5, PT, R35.reuse, 0x9, !P1 ;  /* 0x000000092300780c */ /* 0x040fe20004fa1670 */
[----:B------:R-:W-:Y:S01]  /*c090*/  FMUL R224, R224, UR22 ;  /* 0x00000016e0e07c20 */ /* 0x000fe20008400000 */
[----:B------:R-:W-:Y:S01]  /*c0a0*/  ISETP.LT.OR P6, PT, R35, 0xa, !P1 ;  /* 0x0000000a2300780c */ /* 0x000fe20004fc1670 */
[----:B------:R-:W-:Y:S01]  /*c0b0*/  FMUL R223, R223, UR22 ;  /* 0x00000016dfdf7c20 */ /* 0x000fe20008400000 */
[----:B------:R-:W-:Y:S02]  /*c0c0*/  F2FP.SATFINITE.E5M2.F32.PACK_AB_MERGE_C R31, RZ, R226, RZ ;  /* 0x000000e2ff1f723e */ /* 0x000fe400048060ff */
[----:B------:R-:W-:Y:S02]  /*c0d0*/  F2FP.SATFINITE.E5M2.F32.PACK_AB_MERGE_C R225, RZ, R225, RZ ;  /* 0x000000e1ffe1723e */ /* 0x000fe400048060ff */
[----:B0-----:R-:W-:Y:S01]  /*c0e0*/  F2FP.SATFINITE.E5M2.F32.PACK_AB_MERGE_C R29, RZ, R224, RZ ;  /* 0x000000e0ff1d723e */ /* 0x001fe200048060ff */
[----:B------:R-:W-:Y:S01]  /*c0f0*/  @!P2 STG.E.U8 desc[UR20][R26.64], R31 ;  /* 0x0000001f1a00a986 */ /* 0x000fe2000c101114 */
[----:B------:R-:W-:-:S02]  /*c100*/  F2FP.SATFINITE.E5M2.F32.PACK_AB_MERGE_C R223, RZ, R223, RZ ;  /* 0x000000dfffdf723e */ /* 0x000fc400048060ff */
[C---:B------:R-:W-:Y:S01]  /*c110*/  ISETP.LT.OR P2, PT, R35.reuse, 0x9, !P0 ;  /* 0x000000092300780c */ /* 0x040fe20004741670 */
[----:B------:R-:W-:Y:S01]  /*c120*/  @!P4 STG.E.U8 desc[UR20][R26.64+0x1], R225 ;  /* 0x000001e11a00c986 */ /* 0x000fe2000c101114 */
[----:B------:R-:W-:-:S03]  /*c130*/  ISETP.LT.OR P4, PT, R35, 0xa, !P0 ;  /* 0x0000000a2300780c */ /* 0x000fc60004781670 */
[----:B------:R0:W-:Y:S01]  /*c140*/  @!P5 STG.E.U8 desc[UR20][R24.64+0x8], R29 ;  /* 0x0000081d1800d986 */ /* 0x0001e2000c101114 */
[----:B------:R-:W-:Y:S01]  /*c150*/  ISETP.LT.OR P5, PT, R35, 0x11, !P1 ;  /* 0x000000112300780c */ /* 0x000fe20004fa1670 */
[----:B------:R-:W-:Y:S01]  /*c160*/  FMUL R222, R222, UR22 ;  /* 0x00000016dede7c20 */ /* 0x000fe20008400000 */
[----:B------:R-:W-:Y:S01]  /*c170*/  FMUL R221, R221, UR22 ;  /* 0x00000016dddd7c20 */ /* 0x000fe20008400000 */
[----:B------:R-:W-:Y:S01]  /*c180*/  FMUL R220, R220, UR22 ;  /* 0x00000016dcdc7c20 */ /* 0x000fe20008400000 */
[----:B------:R-:W-:Y:S01]  /*c190*/  @!P6 STG.E.U8 desc[UR20][R24.64+0x9], R223 ;  /* 0x000009df1800e986 */ /* 0x000fe2000c101114 */
[----:B------:R-:W-:Y:S01]  /*c1a0*/  ISETP.LT.OR P6, PT, R35, 0x12, !P1 ;  /* 0x000000122300780c */ /* 0x000fe20004fc1670 */
[----:B------:R-:W-:Y:S01]  /*c1b0*/  FMUL R219, R219, UR22 ;  /* 0x00000016dbdb7c20 */ /* 0x000fe20008400000 */
[----:B------:R-:W-:Y:S01]  /*c1c0*/  F2FP.SATFINITE.E5M2.F32.PACK_AB_MERGE_C R33, RZ, R222, RZ ;  /* 0x000000deff21723e */ /* 0x000fe200048060ff */
[----:B-1----:R-:W2:Y:S01]  /*c1d0*/  LDL.LU R227, [R1+0x8] ;  /* 0x0000080001e37983 */ /* 0x002ea20000300800 */
[----:B------:R-:W-:-:S02]  /*c1e0*/  F2FP.SATFINITE.E5M2.F32.PACK_AB_MERGE_C R221, RZ, R221, RZ ;  /* 0x000000ddffdd723e */ /* 0x000fc400048060ff */
[----:B0-----:R-:W-:Y:S01]  /*c1f0*/  F2FP.SATFINITE.E5M2.F32.PACK_AB_MERGE_C R29, RZ, R220, RZ ;  /* 0x000000dcff1d723e */ /* 0x001fe200048060ff */
[----:B------:R-:W3:Y:S04]  /*c200*/  LDL.LU R226, [R1+0x4] ;  /* 0x0000040001e27983 */ /* 0x000ee80000300800 */
[----:B------:R-:W4:Y:S01]  /*c210*/  LDL.LU R224, [R1] ;  /* 0x0000000001e07983 */ /* 0x000f220000300800 */
[----:B------:R-:W-:-:S03]  /*c220*/  F2FP.SATFINITE.E5M2.F32.PACK_AB_MERGE_C R219, RZ, R219, RZ ;  /* 0x000000dbffdb723e */ /* 0x000fc600048060ff */
[----:B------:R-:W-:Y:S01]  /*c230*/  @!P2 STG.E.U8 desc[UR20][R26.64+0x8], R33 ;  /* 0x000008211a00a986 */ /* 0x000fe2000c101114 */
[----:B------:R-:W-:-:S03]  /*c240*/  ISETP.LT.OR P2, PT, R35, 0x11, !P0 ;  /* 0x000000112300780c */ /* 0x000fc60004741670 */
        /* <DEDUP_REMOVED lines=11> */
[----:B------:R-:W-:Y:S01]  /*c300*/  FMUL R214, R214, UR22 ;  /* 0x00000016d6d67c20 */ /* 0x000fe20008400000 */
[----:B------:R-:W-:Y:S01]  /*c310*/  F2FP.SATFINITE.E5M2.F32.PACK_AB_MERGE_C R217, RZ, R217, RZ ;  /* 0x000000d9ffd9723e */ /* 0x000fe200048060ff */
[----:B------:R-:W-:Y:S01]  /*c320*/  FMUL R213, R213, UR22 ;  /* 0x00000016d5d57c20 */ /* 0x000fe20008400000 */
[----:B0-----:R-:W-:Y:S01]  /*c330*/  F2FP.SATFINITE.E5M2.F32.PACK_AB_MERGE_C R29, RZ, R216, RZ ;  /* 0x000000d8ff1d723e */ /* 0x001fe200048060ff */
[----:B------:R-:W-:Y:S01]  /*c340*/  @!P2 STG.E.U8 desc[UR20][R26.64+0x10], R31 ;  /* 0x0000101f1a00a986 */ /* 0x000fe2000c101114 */
[----:B------:R-:W-:-:S02]  /*c350*/  F2FP.SATFINITE.E5M2.F32.PACK_AB_MERGE_C R215, RZ, R215, RZ ;  /* 0x000000d7ffd7723e */ /* 0x000fc400048060ff */
[C---:B------:R-:W-:Y:S01]  /*c360*/  ISETP.LT.OR P2, PT, R35.reuse, 0x19, !P0 ;  /* 0x000000192300780c */ /* 0x040fe20004741670 */
[----:B------:R-:W-:Y:S01]  /*c370*/  @!P4 STG.E.U8 desc[UR20][R26.64+0x11], R217 ;  /* 0x000011d91a00c986 */ /* 0x000fe2000c101114 */
[----:B------:R-:W-:-:S03]  /*c380*/  ISETP.LT.OR P4, PT, R35, 0x1a, !P0 ;  /* 0x0000001a2300780c */ /* 0x000fc60004781670 */
[----:B------:R0:W-:Y:S01]  /*c390*/  @!P5 STG.E.U8 desc[UR20][R24.64+0x18], R29 ;  /* 0x0000181d1800d986 */ /* 0x0001e2000c101114 */
[C---:B------:R-:W-:Y:S01]  /*c3a0*/  ISETP.LT.OR P5, PT, R35.reuse, 0x21, !P1 ;  /* 0x000000212300780c */ /* 0x040fe20004fa1670 */
[----:B------:R-:W-:Y:S02]  /*c3b0*/  FMUL R212, R212, UR22 ;  /* 0x00000016d4d47c20 */ /* 0x000fe40008400000 */
[----:B------:R-:W-:Y:S01]  /*c3c0*/  @!P6 STG.E.U8 desc[UR20][R24.64+0x19], R215 ;  /* 0x000019d71800e986 */ /* 0x000fe2000c101114 */
[----:B------:R-:W-:Y:S01]  /*c3d0*/  ISETP.LT.OR P6, PT, R35, 0x22, !P1 ;  /* 0x000000222300780c */ /* 0x000fe20004fc1670 */
[----:B------:R-:W-:Y:S01]  /*c3e0*/  FMUL R211, R211, UR22 ;  /* 0x00000016d3d37c20 */ /* 0x000fe20008400000 */
[----:B------:R-:W-:Y:S01]  /*c3f0*/  F2FP.SATFINITE.E5M2.F32.PACK_AB_MERGE_C R33, RZ, R214, RZ ;  /* 0x000000d6ff21723e */ /* 0x000fe200048060ff */
[----:B------:R-:W-:Y:S01]  /*c400*/  FMUL R210, R210, UR22 ;  /* 0x00000016d2d27c20 */ /* 0x000fe20008400000 */
[----:B------:R-:W-:Y:S01]  /*c410*/  F2FP.SATFINITE.E5M2.F32.PACK_AB_MERGE_C R213, RZ, R213, RZ ;  /* 0x000000d5ffd5723e */ /* 0x000fe200048060ff */
[----:B------:R-:W-:Y:S01]  /*c420*/  FMUL R209, R209, UR22 ;  /* 0x00000016d1d17c20 */ /* 0x000fe20008400000 */
        /* <DEDUP_REMOVED lines=8> */
[----:B------:R-:W-:-:S03]  /*c4b0*/  ISETP.LT.OR P5, PT, R35, 0x29, !P1 ;  /* 0x000000292300780c */ /* 0x000fc60004fa1670 */
        /* <DEDUP_REMOVED lines=240> */
[----:B------:R1:W-:Y:S01]  /*d3c0*/  @!P6 STG.E.U8 desc[UR20][R24.64+0x99], R23 ;  /* 0x000099171800e986 */ /* 0x0003e2000c101114 */
        /* <DEDUP_REMOVED lines=11> */
[----:B------:R0:W-:Y:S01]  /*d480*/  @!P4 STG.E.U8 desc[UR20][R26.64+0x99], R21 ;  /* 0x000099151a00c986 */ /* 0x0001e2000c101114 */
[----:B------:R-:W-:-:S03]  /*d490*/  ISETP.LT.OR P4, PT, R35, 0xa2, !P0 ;  /* 0x000000a22300780c */ /* 0x000fc60004781670 */
[----:B------:R-:W-:Y:S01]  /*d4a0*/  @!P5 STG.E.U8 desc[UR20][R24.64+0xa0], R29 ;  /* 0x0000a01d1800d986 */ /* 0x000fe2000c101114 */
[----:B------:R-:W-:-:S03]  /*d4b0*/  ISETP.LT.OR P5, PT, R35, 0xa9, !P1 ;  /* 0x000000a92300780c */ /* 0x000fc60004fa1670 */
[----:B------:R2:W-:Y:S01]  /*d4c0*/  @!P6 STG.E.U8 desc[UR20][R24.64+0xa1], R19 ;  /* 0x0000a1131800e986 */ /* 0x0005e2000c101114 */
[----:B------:R-:W-:Y:S01]  /*d4d0*/  ISETP.LT.OR P6, PT, R35, 0xaa, !P1 ;  /* 0x000000aa2300780c */ /* 0x000fe20004fc1670 */
[----:B------:R-:W-:Y:S01]  /*d4e0*/  FMUL R15, R15, UR22 ;  /* 0x000000160f0f7c20 */ /* 0x000fe20008400000 */
[----:B-1----:R-:W-:Y:S01]  /*d4f0*/  F2FP.SATFINITE.E5M2.F32.PACK_AB_MERGE_C R23, RZ, R18, RZ ;  /* 0x00000012ff17723e */ /* 0x002fe200048060ff */
[----:B------:R-:W-:Y:S01]  /*d500*/  FMUL R14, R14, UR22 ;  /* 0x000000160e0e7c20 */ /* 0x000fe20008400000 */
[----:B------:R-:W-:Y:S01]  /*d510*/  F2FP.SATFINITE.E5M2.F32.PACK_AB_MERGE_C R17, RZ, R17, RZ ;  /* 0x00000011ff11723e */ /* 0x000fe200048060ff */
[----:B------:R-:W-:Y:S01]  /*d520*/  FMUL R13, R13, UR22 ;  /* 0x000000160d0d7c20 */ /* 0x000fe20008400000 */
[----:B0-----:R-:W-:Y:S01]  /*d530*/  F2FP.SATFINITE.E5M2.F32.PACK_AB_MERGE_C R21, RZ, R16, RZ ;  /* 0x00000010ff15723e */ /* 0x001fe200048060ff */
[----:B------:R-:W-:Y:S01]  /*d540*/  @!P2 STG.E.U8 desc[UR20][R26.64+0xa0], R23 ;  /* 0x0000a0171a00a986 */ /* 0x000fe2000c101114 */
[----:B------:R-:W-:Y:S02]  /*d550*/  F2FP.SATFINITE.E5M2.F32.PACK_AB_MERGE_C R15, RZ, R15, RZ ;  /* 0x0000000fff0f723e */ /* 0x000fe400048060ff */
[C---:B------:R-:W-:Y:S01]  /*d560*/  ISETP.LT.OR P2, PT, R35.reuse, 0xa9, !P0 ;  /* 0x000000a92300780c */ /* 0x040fe20004741670 */
[----:B------:R-:W-:Y:S01]  /*d570*/  @!P4 STG.E.U8 desc[UR20][R26.64+0xa1], R17 ;  /* 0x0000a1111a00c986 */ /* 0x000fe2000c101114 */
[----:B------:R-:W-:-:S03]  /*d580*/  ISETP.LT.OR P4, PT, R35, 0xaa, !P0 ;  /* 0x000000aa2300780c */ /* 0x000fc60004781670 */
[----:B------:R-:W-:Y:S01]  /*d590*/  @!P5 STG.E.U8 desc[UR20][R24.64+0xa8], R21 ;  /* 0x0000a8151800d986 */ /* 0x000fe2000c101114 */
[C---:B------:R-:W-:Y:S01]  /*d5a0*/  ISETP.LT.OR P5, PT, R35.reuse, 0xb1, !P1 ;  /* 0x000000b12300780c */ /* 0x040fe20004fa1670 */
[----:B------:R-:W-:Y:S02]  /*d5b0*/  FMUL R12, R12, UR22 ;  /* 0x000000160c0c7c20 */ /* 0x000fe40008400000 */
[----:B------:R0:W-:Y:S01]  /*d5c0*/  @!P6 STG.E.U8 desc[UR20][R24.64+0xa9], R15 ;  /* 0x0000a90f1800e986 */ /* 0x0001e2000c101114 */
[----:B------:R-:W-:Y:S01]  /*d5d0*/  ISETP.LT.OR P6, PT, R35, 0xb2, !P1 ;  /* 0x000000b22300780c */ /* 0x000fe20004fc1670 */
[----:B------:R-:W-:Y:S01]  /*d5e0*/  FMUL R11, R11, UR22 ;  /* 0x000000160b0b7c20 */ /* 0x000fe20008400000 */
[----:B--2---:R-:W-:Y:S01]  /*d5f0*/  F2FP.SATFINITE.E5M2.F32.PACK_AB_MERGE_C R19, RZ, R14, RZ ;  /* 0x0000000eff13723e */ /* 0x004fe200048060ff */
[----:B------:R-:W2:Y:S01]  /*d600*/  LDL.LU R223, [R1+0x18] ;  /* 0x0000180001df7983 */ /* 0x000ea20000300800 */
[----:B------:R-:W-:Y:S02]  /*d610*/  F2FP.SATFINITE.E5M2.F32.PACK_AB_MERGE_C R13, RZ, R13, RZ ;  /* 0x0000000dff0d723e */ /* 0x000fe400048060ff */
[----:B------:R-:W-:Y:S01]  /*d620*/  F2FP.SATFINITE.E5M2.F32.PACK_AB_MERGE_C R11, RZ, R11, RZ ;  /* 0x0000000bff0b723e */ /* 0x000fe200048060ff */
[----:B------:R-:W-:Y:S01]  /*d630*/  @!P2 STG.E.U8 desc[UR20][R26.64+0xa8], R19 ;  /* 0x0000a8131a00a986 */ /* 0x000fe2000c101114 */
[----:B0-----:R-:W-:-:S03]  /*d640*/  F2FP.SATFINITE.E5M2.F32.PACK_AB_MERGE_C R15, RZ, R12, RZ ;  /* 0x0000000cff0f723e */ /* 0x001fc600048060ff */
[----:B------:R0:W-:Y:S01]  /*d650*/  @!P4 STG.E.U8 desc[UR20][R26.64+0xa9], R13 ;  /* 0x0000a90d1a00c986 */ /* 0x0001e2000c101114 */
[C---:B------:R-:W-:Y:S02]  /*d660*/  ISETP.LT.OR P2, PT, R35.reuse, 0xb1, !P0 ;  /* 0x000000b12300780c */ /* 0x040fe40004741670 */
[C---:B------:R-:W-:Y:S01]  /*d670*/  ISETP.LT.OR P4, PT, R35.reuse, 0xb2, !P0 ;  /* 0x000000b22300780c */ /* 0x040fe20004781670 */
[----:B------:R-:W-:Y:S01]  /*d680*/  @!P5 STG.E.U8 desc[UR20][R24.64+0xb0], R15 ;  /* 0x0000b00f1800d986 */ /* 0x000fe2000c101114 */
[----:B------:R-:W-:Y:S01]  /*d690*/  ISETP.LT.OR P5, PT, R35, 0xb9, !P1 ;  /* 0x000000b92300780c */ /* 0x000fe20004fa1670 */
[----:B------:R-:W-:Y:S01]  /*d6a0*/  FMUL R10, R10, UR22 ;  /* 0x000000160a0a7c20 */ /* 0x000fe20008400000 */
[----:B------:R-:W-:Y:S01]  /*d6b0*/  FMUL R9, R9, UR22 ;  /* 0x0000001609097c20 */ /* 0x000fe20008400000 */
[----:B------:R-:W2:Y:S01]  /*d6c0*/  LDL.LU R222, [R1+0x14] ;  /* 0x0000140001de7983 */ /* 0x000ea20000300800 */
[----:B------:R-:W-:-:S03]  /*d6d0*/  FMUL R8, R8, UR22 ;  /* 0x0000001608087c20 */ /* 0x000fc60008400000 */
[----:B------:R-:W2:Y:S01]  /*d6e0*/  LDL.LU R220, [R1+0x10] ;  /* 0x0000100001dc7983 */ /* 0x000ea20000300800 */
[----:B------:R-:W-:-:S03]  /*d6f0*/  F2FP.SATFINITE.E5M2.F32.PACK_AB_MERGE_C R17, RZ, R10, RZ ;  /* 0x0000000aff11723e */ /* 0x000fc600048060ff */
[----:B------:R-:W2:Y:S01]  /*d700*/  LDL.LU R221, [R1+0xc] ;  /* 0x00000c0001dd7983 */ /* 0x000ea20000300800 */
[----:B------:R-:W-:Y:S01]  /*d710*/  F2FP.SATFINITE.E5M2.F32.PACK_AB_MERGE_C R9, RZ, R9, RZ ;  /* 0x00000009ff09723e */ /* 0x000fe200048060ff */
[----:B------:R-:W-:Y:S01]  /*d720*/  FMUL R7, R7, UR22 ;  /* 0x0000001607077c20 */ /* 0x000fe20008400000 */
[----:B0-----:R-:W-:Y:S01]  /*d730*/  F2FP.SATFINITE.E5M2.F32.PACK_AB_MERGE_C R13, RZ, R8, RZ ;  /* 0x00000008ff0d723e */ /* 0x001fe200048060ff */
[----:B------:R0:W-:Y:S01]  /*d740*/  @!P6 STG.E.U8 desc[UR20][R24.64+0xb1], R11 ;  /* 0x0000b10b1800e986 */ /* 0x0001e2000c101114 */
[----:B------:R-:W-:Y:S01]  /*d750*/  ISETP.LT.OR P6, PT, R35, 0xba, !P1 ;  /* 0x000000ba2300780c */ /* 0x000fe20004fc1670 */
[----:B-----5:R-:W-:Y:S01]  /*d760*/  FMUL R2, R2, UR22 ;  /* 0x0000001602027c20 */ /* 0x020fe20008400000 */
[----:B------:R-:W-:Y:S01]  /*d770*/  F2FP.SATFINITE.E5M2.F32.PACK_AB_MERGE_C R7, RZ, R7, RZ ;  /* 0x00000007ff07723e */ /* 0x000fe200048060ff */
[----:B------:R-:W-:Y:S01]  /*d780*/  @!P2 STG.E.U8 desc[UR20][R26.64+0xb0], R17 ;  /* 0x0000b0111a00a986 */ /* 0x000fe2000c101114 */
[----:B------:R-:W-:Y:S01]  /*d790*/  FMUL R3, R3, UR22 ;  /* 0x0000001603037c20 */ /* 0x000fe20008400000 */
[----:B------:R-:W-:Y:S01]  /*d7a0*/  FMUL R4, R4, UR22 ;  /* 0x0000001604047c20 */ /* 0x000fe20008400000 */
[C---:B------:R-:W-:Y:S01]  /*d7b0*/  ISETP.LT.OR P2, PT, R35.reuse, 0xb9, !P0 ;  /* 0x000000b92300780c */ /* 0x040fe20004741670 */
[----:B------:R1:W-:Y:S01]  /*d7c0*/  @!P4 STG.E.U8 desc[UR20][R26.64+0xb1], R9 ;  /* 0x0000b1091a00c986 */ /* 0x0003e2000c101114 */
[----:B------:R-:W-:Y:S01]  /*d7d0*/  ISETP.LT.OR P4, PT, R35, 0xba, !P0 ;  /* 0x000000ba2300780c */ /* 0x000fe20004781670 */
[----:B------:R-:W-:Y:S01]  /*d7e0*/  FMUL R6, R6, UR22 ;  /* 0x0000001606067c20 */ /* 0x000fe20008400000 */
[----:B------:R-:W-:Y:S01]  /*d7f0*/  FMUL R5, R5, UR22 ;  /* 0x0000001605057c20 */ /* 0x000fe20008400000 */
[----:B------:R3:W-:Y:S01]  /*d800*/  @!P5 STG.E.U8 desc[UR20][R24.64+0xb8], R13 ;  /* 0x0000b80d1800d986 */ /* 0x0007e2000c101114 */
[----:B------:R-:W-:Y:S01]  /*d810*/  ISETP.LT.OR P5, PT, R35, 0xc1, !P1 ;  /* 0x000000c12300780c */ /* 0x000fe20004fa1670 */
[----:B------:R-:W-:Y:S01]  /*d820*/  FMUL R0, R0, UR22 ;  /* 0x0000001600007c20 */ /* 0x000fe20008400000 */
[----:B0-----:R-:W-:Y:S01]  /*d830*/  F2FP.SATFINITE.E5M2.F32.PACK_AB_MERGE_C R11, RZ, R6, RZ ;  /* 0x00000006ff0b723e */ /* 0x001fe200048060ff */
[----:B------:R-:W2:Y:S01]  /*d840*/  LDL.LU R225, [R1+0x1c] ;  /* 0x00001c0001e17983 */ /* 0x000ea20000300800 */
[----:B------:R-:W-:-:S03]  /*d850*/  F2FP.SATFINITE.E5M2.F32.PACK_AB_MERGE_C R5, RZ, R5, RZ ;  /* 0x00000005ff05723e */ /* 0x000fc600048060ff */
[----:B------:R0:W-:Y:S01]  /*d860*/  @!P6 STG.E.U8 desc[UR20][R24.64+0xb9], R7 ;  /* 0x0000b9071800e986 */ /* 0x0001e2000c101114 */
[----:B-1----:R-:W-:Y:S01]  /*d870*/  F2FP.SATFINITE.E5M2.F32.PACK_AB_MERGE_C R9, RZ, R4, RZ ;  /* 0x00000004ff09723e */ /* 0x002fe200048060ff */
[----:B------:R-:W-:Y:S01]  /*d880*/  FMUL R4, R227, UR22 ;  /* 0x00000016e3047c20 */ /* 0x000fe20008400000 */
[C---:B------:R-:W-:Y:S01]  /*d890*/  ISETP.LT.OR P6, PT, R35.reuse, 0xc2, !P1 ;  /* 0x000000c22300780c */ /* 0x040fe20004fc1670 */
[----:B------:R-:W-:Y:S01]  /*d8a0*/  @!P2 STG.E.U8 desc[UR20][R26.64+0xb8], R11 ;  /* 0x0000b80b1a00a986 */ /* 0x000fe2000c101114 */
[----:B---3--:R-:W-:Y:S01]  /*d8b0*/  F2FP.SATFINITE.E5M2.F32.PACK_AB_MERGE_C R13, RZ, R2, RZ ;  /* 0x00000002ff0d723e */ /* 0x008fe200048060ff */
[----:B----4-:R-:W-:Y:S01]  /*d8c0*/  FMUL R2, R224, UR22 ;  /* 0x00000016e0027c20 */ /* 0x010fe20008400000 */
[----:B------:R-:W-:Y:S01]  /*d8d0*/  ISETP.LT.OR P2, PT, R35, 0xc1, !P0 ;  /* 0x000000c12300780c */ /* 0x000fe20004741670 */
[----:B------:R-:W3:Y:S01]  /*d8e0*/  LDL.LU R224, [R1+0x20] ;  /* 0x0000200001e07983 */ /* 0x000ee20000300800 */
[----:B0-----:R-:W-:Y:S01]  /*d8f0*/  F2FP.SATFINITE.E5M2.F32.PACK_AB_MERGE_C R7, RZ, R3, RZ ;  /* 0x00000003ff07723e */ /* 0x001fe200048060ff */
[----:B------:R-:W-:-:S02]  /*d900*/  FMUL R3, R226, UR22 ;  /* 0x00000016e2037c20 */ /* 0x000fc40008400000 */
[----:B------:R0:W-:Y:S01]  /*d910*/  @!P4 STG.E.U8 desc[UR20][R26.64+0xb9], R5 ;  /* 0x0000b9051a00c986 */ /* 0x0001e2000c101114 */
[----:B------:R-:W-:-:S03]  /*d920*/  ISETP.LT.OR P4, PT, R35, 0xc2, !P0 ;  /* 0x000000c22300780c */ /* 0x000fc60004781670 */
[----:B------:R-:W4:Y:S04]  /*d930*/  LDL.LU R226, [R1+0x24] ;  /* 0x0000240001e27983 */ /* 0x000f280000300800 */
[----:B------:R-:W4:Y:S04]  /*d940*/  LDL.LU R227, [R1+0x28] ;  /* 0x0000280001e37983 */ /* 0x000f280000300800 */
[----:B------:R-:W-:Y:S01]  /*d950*/  @!P5 STG.E.U8 desc[UR20][R24.64+0xc0], R9 ;  /* 0x0000c0091800d986 */ /* 0x000fe2000c101114 */
[C---:B------:R-:W-:Y:S02]  /*d960*/  ISETP.LT.OR P5, PT, R35.reuse, 0xc9, !P1 ;  /* 0x000000c92300780c */ /* 0x040fe40004fa1670 */
[----:B0-----:R-:W-:Y:S01]  /*d970*/  F2FP.SATFINITE.E5M2.F32.PACK_AB_MERGE_C R5, RZ, R0, RZ ;  /* 0x00000000ff05723e */ /* 0x001fe200048060ff */
[----:B------:R0:W-:Y:S01]  /*d980*/  @!P6 STG.E.U8 desc[UR20][R24.64+0xc1], R7 ;  /* 0x0000c1071800e986 */ /* 0x0001e2000c101114 */
[----:B------:R-:W-:-:S03]  /*d990*/  ISETP.LT.OR P6, PT, R35, 0xca, !P1 ;  /* 0x000000ca2300780c */ /* 0x000fc60004fc1670 */
[----:B------:R-:W-:Y:S01]  /*d9a0*/  @!P2 STG.E.U8 desc[UR20][R26.64+0xc0], R13 ;  /* 0x0000c00d1a00a986 */ /* 0x000fe2000c101114 */
[----:B------:R-:W-:-:S03]  /*d9b0*/  ISETP.LT.OR P2, PT, R35, 0xc9, !P0 ;  /* 0x000000c92300780c */ /* 0x000fc60004741670 */
[----:B------:R1:W-:Y:S01]  /*d9c0*/  @!P4 STG.E.U8 desc[UR20][R26.64+0xc1], R5 ;  /* 0x0000c1051a00c986 */ /* 0x0003e2000c101114 */
[----:B0-----:R-:W-:Y:S02]  /*d9d0*/  F2FP.SATFINITE.E5M2.F32.PACK_AB_MERGE_C R7, RZ, R2, RZ ;  /* 0x00000002ff07723e */ /* 0x001fe400048060ff */
[----:B------:R-:W-:-:S03]  /*d9e0*/  ISETP.LT.OR P4, PT, R35, 0xca, !P0 ;  /* 0x000000ca2300780c */ /* 0x000fc60004781670 */
[----:B------:R0:W-:Y:S01]  /*d9f0*/  @!P5 STG.E.U8 desc[UR20][R24.64+0xc8], R7 ;  /* 0x0000c8071800d986 */ /* 0x0001e2000c101114 */
[----:B------:R-:W-:Y:S02]  /*da00*/  ISETP.LT.OR P5, PT, R35, 0xd1, !P1 ;  /* 0x000000d12300780c */ /* 0x000fe40004fa1670 */
[----:B------:R-:W-:Y:S02]  /*da10*/  F2FP.SATFINITE.E5M2.F32.PACK_AB_MERGE_C R9, RZ, R3, RZ ;  /* 0x00000003ff09723e */ /* 0x000fe400048060ff */
[----:B------:R-:W-:-:S03]  /*da20*/  F2FP.SATFINITE.E5M2.F32.PACK_AB_MERGE_C R11, RZ, R4, RZ ;  /* 0x00000004ff0b723e */ /* 0x000fc600048060ff */
[----:B------:R0:W-:Y:S04]  /*da30*/  @!P6 STG.E.U8 desc[UR20][R24.64+0xc9], R9 ;  /* 0x0000c9091800e986 */ /* 0x0001e8000c101114 */
[----:B------:R-:W-:Y:S01]  /*da40*/  @!P2 STG.E.U8 desc[UR20][R26.64+0xc8], R11 ;  /* 0x0000c80b1a00a986 */ /* 0x000fe2000c101114 */
[----:B--2---:R-:W-:Y:S01]  /*da50*/  FMUL R2, R220, UR22 ;  /* 0x00000016dc027c20 */ /* 0x004fe20008400000 */
[----:B------:R-:W-:Y:S02]  /*da60*/  FMUL R0, R221, UR22 ;  /* 0x00000016dd007c20 */ /* 0x000fe40008400000 */
[----:B------:R-:W2:Y:S03]  /*da70*/  LDL.LU R221, [R1+0x2c] ;  /* 0x00002c0001dd7983 */ /* 0x000ea60000300800 */
[----:B-1----:R-:W-:Y:S01]  /*da80*/  F2FP.SATFINITE.E5M2.F32.PACK_AB_MERGE_C R5, RZ, R0, RZ ;  /* 0x00000000ff05723e */ /* 0x002fe200048060ff */
[----:B------:R-:W2:Y:S01]  /*da90*/  LDL.LU R220, [R1+0x30] ;  /* 0x0000300001dc7983 */ /* 0x000ea20000300800 */
[----:B------:R-:W-:Y:S01]  /*daa0*/  FMUL R0, R223, UR22 ;  /* 0x00000016df007c20 */ /* 0x000fe20008400000 */
[----:B------:R-:W-:Y:S01]  /*dab0*/  FMUL R3, R222, UR22 ;  /* 0x00000016de037c20 */ /* 0x000fe20008400000 */
[----:B0-----:R-:W-:Y:S01]  /*dac0*/  F2FP.SATFINITE.E5M2.F32.PACK_AB_MERGE_C R7, RZ, R2, RZ ;  /* 0x00000002ff07723e */ /* 0x001fe200048060ff */
[----:B------:R-:W2:Y:S02]  /*dad0*/  LDL.LU R222, [R1+0x34] ;  /* 0x0000340001de7983 */ /* 0x000ea40000300800 */
[----:B------:R-:W-:-:S02]  /*dae0*/  F2FP.SATFINITE.E5M2.F32.PACK_AB_MERGE_C R13, RZ, R0, RZ ;  /* 0x00000000ff0d723e */ /* 0x000fc400048060ff */
[----:B------:R-:W2:Y:S01]  /*daf0*/  LDL.LU R223, [R1+0x38] ;  /* 0x0000380001df7983 */ /* 0x000ea20000300800 */
[----:B------:R-:W-:Y:S01]  /*db00*/  F2FP.SATFINITE.E5M2.F32.PACK_AB_MERGE_C R9, RZ, R3, RZ ;  /* 0x00000003ff09723e */ /* 0x000fe200048060ff */
[----:B------:R-:W-:Y:S02]  /*db10*/  FMUL R2, R225, UR22 ;  /* 0x00000016e1027c20 */ /* 0x000fe40008400000 */
[----:B------:R-:W2:Y:S04]  /*db20*/  LDL.LU R225, [R1+0x3c] ;  /* 0x00003c0001e17983 */ /* 0x000ea80000300800 */
[----:B------:R-:W-:Y:S01]  /*db30*/  @!P4 STG.E.U8 desc[UR20][R26.64+0xc9], R5 ;  /* 0x0000c9051a00c986 */ /* 0x000fe2000c101114 */
[----:B---3--:R-:W-:-:S03]  /*db40*/  FMUL R0, R224, UR22 ;  /* 0x00000016e0007c20 */ /* 0x008fc60008400000 */
[----:B------:R0:W-:Y:S04]  /*db50*/  @!P5 STG.E.U8 desc[UR20][R24.64+0xd0], R7 ;  /* 0x0000d0071800d986 */ /* 0x0001e8000c101114 */
[----:B------:R-:W3:Y:S01]  /*db60*/  LDL.LU R224, [R1+0x40] ;  /* 0x0000400001e07983 */ /* 0x000ee20000300800 */
[----:B----4-:R-:W-:-:S03]  /*db70*/  FMUL R3, R226, UR22 ;  /* 0x00000016e2037c20 */ /* 0x010fc60008400000 */
[----:B------:R-:W4:Y:S01]  /*db80*/  LDL.LU R226, [R1+0x44] ;  /* 0x0000440001e27983 */ /* 0x000f220000300800 */
[----:B0-----:R-:W-:Y:S01]  /*db90*/  F2FP.SATFINITE.E5M2.F32.PACK_AB_MERGE_C R7, RZ, R0, RZ ;  /* 0x00000000ff07723e */ /* 0x001fe200048060ff */
[----:B------:R-:W-:Y:S02]  /*dba0*/  FMUL R0, R227, UR22 ;  /* 0x00000016e3007c20 */ /* 0x000fe40008400000 */
[----:B------:R-:W4:Y:S01]  /*dbb0*/  LDL.LU R227, [R1+0x48] ;  /* 0x0000480001e37983 */ /* 0x000f220000300800 */
[C---:B------:R-:W-:Y:S02]  /*dbc0*/  ISETP.LT.OR P6, PT, R35.reuse, 0xd2, !P1 ;  /* 0x000000d22300780c */ /* 0x040fe40004fc1670 */
[C---:B------:R-:W-:Y:S01]  /*dbd0*/  ISETP.LT.OR P4, PT, R35.reuse, 0xd2, !P0 ;  /* 0x000000d22300780c */ /* 0x040fe20004781670 */
[----:B------:R-:W4:Y:S01]  /*dbe0*/  LDL.LU R219, [R1+0x4c] ;  /* 0x00004c0001db7983 */ /* 0x000f220000300800 */
[----:B------:R-:W-:Y:S02]  /*dbf0*/  F2FP.SATFINITE.E5M2.F32.PACK_AB_MERGE_C R5, RZ, R2, RZ ;  /* 0x00000002ff05723e */ /* 0x000fe400048060ff */
[----:B------:R-:W-:-:S02]  /*dc00*/  ISETP.LT.OR P2, PT, R35, 0xd1, !P0 ;  /* 0x000000d12300780c */ /* 0x000fc40004741670 */
[----:B------:R-:W-:Y:S02]  /*dc10*/  ISETP.LT.OR P5, PT, R35, 0xd9, !P1 ;  /* 0x000000d92300780c */ /* 0x000fe40004fa1670 */
[----:B------:R-:W-:-:S03]  /*dc20*/  F2FP.SATFINITE.E5M2.F32.PACK_AB_MERGE_C R11, RZ, R0, RZ ;  /* 0x00000000ff0b723e */ /* 0x000fc600048060ff */
[----:B------:R0:W-:Y:S01]  /*dc30*/  @!P6 STG.E.U8 desc[UR20][R24.64+0xd1], R9 ;  /* 0x0000d1091800e986 */ /* 0x0001e2000c101114 */
[----:B------:R-:W-:-:S03]  /*dc40*/  ISETP.LT.OR P6, PT, R35, 0xda, !P1 ;  /* 0x000000da2300780c */ /* 0x000fc60004fc1670 */
[----:B------:R1:W-:Y:S01]  /*dc50*/  @!P4 STG.E.U8 desc[UR20][R26.64+0xd1], R5 ;  /* 0x0000d1051a00c986 */ /* 0x0003e2000c101114 */
[----:B------:R-:W-:-:S03]  /*dc60*/  ISETP.LT.OR P4, PT, R35, 0xda, !P0 ;  /* 0x000000da2300780c */ /* 0x000fc60004781670 */
[----:B------:R-:W-:Y:S01]  /*dc70*/  @!P2 STG.E.U8 desc[UR20][R26.64+0xd0], R13 ;  /* 0x0000d00d1a00a986 */ /* 0x000fe2000c101114 */
[----:B0-----:R-:W-:-:S03]  /*dc80*/  F2FP.SATFINITE.E5M2.F32.PACK_AB_MERGE_C R9, RZ, R3, RZ ;  /* 0x00000003ff09723e */ /* 0x001fc600048060ff */
[----:B------:R0:W-:Y:S04]  /*dc90*/  @!P5 STG.E.U8 desc[UR20][R24.64+0xd8], R7 ;  /* 0x0000d8071800d986 */ /* 0x0001e8000c101114 */
[----:B------:R0:W-:Y:S01]  /*dca0*/  @!P6 STG.E.U8 desc[UR20][R24.64+0xd9], R9 ;  /* 0x0000d9091800e986 */ /* 0x0001e2000c101114 */
[----:B--2---:R-:W-:-:S03]  /*dcb0*/  FMUL R0, R221, UR22 ;  /* 0x00000016dd007c20 */ /* 0x004fc60008400000 */
[----:B------:R-:W2:Y:S01]  /*dcc0*/  LDL.LU R221, [R1+0x50] ;  /* 0x0000500001dd7983 */ /* 0x000ea20000300800 */
[----:B------:R-:W-:-:S03]  /*dcd0*/  FMUL R2, R220, UR22 ;  /* 0x00000016dc027c20 */ /* 0x000fc60008400000 */
[----:B------:R-:W2:Y:S01]  /*dce0*/  LDL.LU R220, [R1+0x54] ;  /* 0x0000540001dc7983 */ /* 0x000ea20000300800 */
[----:B-1----:R-:W-:Y:S01]  /*dcf0*/  F2FP.SATFINITE.E5M2.F32.PACK_AB_MERGE_C R5, RZ, R0, RZ ;  /* 0x00000000ff05723e */ /* 0x002fe200048060ff */
[----:B------:R-:W-:Y:S02]  /*dd00*/  FMUL R3, R222, UR22 ;  /* 0x00000016de037c20 */ /* 0x000fe40008400000 */
[----:B------:R-:W2:Y:S01]  /*dd10*/  LDL.LU R222, [R1+0x58] ;  /* 0x0000580001de7983 */ /* 0x000ea20000300800 */
[----:B0-----:R-:W-:Y:S01]  /*dd20*/  F2FP.SATFINITE.E5M2.F32.PACK_AB_MERGE_C R7, RZ, R2, RZ ;  /* 0x00000002ff07723e */ /* 0x001fe200048060ff */
[----:B------:R-:W-:Y:S01]  /*dd30*/  FMUL R4, R223, UR22 ;  /* 0x00000016df047c20 */ /* 0x000fe20008400000 */
[----:B------:R-:W-:Y:S01]  /*dd40*/  F2FP.SATFINITE.E5M2.F32.PACK_AB_MERGE_C R9, RZ, R3, RZ ;  /* 0x00000003ff09723e */ /* 0x000fe200048060ff */
[----:B------:R-:W2:Y:S01]  /*dd50*/  LDL.LU R223, [R1+0x5c] ;  /* 0x00005c0001df7983 */ /* 0x000ea20000300800 */
[----:B------:R-:W-:-:S03]  /*dd60*/  FMUL R0, R225, UR22 ;  /* 0x00000016e1007c20 */ /* 0x000fc60008400000 */
[----:B------:R0:W-:Y:S04]  /*dd70*/  @!P4 STG.E.U8 desc[UR20][R26.64+0xd9], R5 ;  /* 0x0000d9051a00c986 */ /* 0x0001e8000c101114 */
[----:B------:R-:W2:Y:S01]  /*dd80*/  LDL.LU R225, [R1+0x60] ;  /* 0x0000600001e17983 */ /* 0x000ea20000300800 */
[----:B0-----:R-:W-:Y:S01]  /*dd90*/  F2FP.SATFINITE.E5M2.F32.PACK_AB_MERGE_C R5, RZ, R0, RZ ;  /* 0x00000000ff05723e */ /* 0x001fe200048060ff */
[----:B---3--:R-:W-:Y:S02]  /*dda0*/  FMUL R2, R224, UR22 ;  /* 0x00000016e0027c20 */ /* 0x008fe40008400000 */
[----:B------:R-:W3:Y:S01]  /*ddb0*/  LDL.LU R224, [R1+0x64] ;  /* 0x0000640001e07983 */ /* 0x000ee20000300800 */
[----:B----4-:R-:W-:-:S03]  /*ddc0*/  FMUL R3, R226, UR22 ;  /* 0x00000016e2037c20 */ /* 0x010fc60008400000 */
[----:B------:R-:W4:Y:S01]  /*ddd0*/  LDL.LU R226, [R1+0x68] ;  /* 0x0000680001e27983 */ /* 0x000f220000300800 */
[----:B------:R-:W-:-:S03]  /*dde0*/  FMUL R0, R227, UR22 ;  /* 0x00000016e3007c20 */ /* 0x000fc60008400000 */
[----:B------:R-:W4:Y:S01]  /*ddf0*/  LDL.LU R227, [R1+0x6c] ;  /* 0x00006c0001e37983 */ /* 0x000f220000300800 */
[C---:B------:R-:W-:Y:S02]  /*de00*/  ISETP.LT.OR P2, PT, R35.reuse, 0xd9, !P0 ;  /* 0x000000d92300780c */ /* 0x040fe40004741670 */
[C---:B------:R-:W-:Y:S02]  /*de10*/  ISETP.LT.OR P5, PT, R35.reuse, 0xe1, !P1 ;  /* 0x000000e12300780c */ /* 0x040fe40004fa1670 */
[C---:B------:R-:W-:Y:S02]  /*de20*/  ISETP.LT.OR P6, PT, R35.reuse, 0xe2, !P1 ;  /* 0x000000e22300780c */ /* 0x040fe40004fc1670 */
[----:B------:R-:W-:-:S07]  /*de30*/  ISETP.LT.OR P4, PT, R35, 0xe2, !P0 ;  /* 0x000000e22300780c */ /* 0x000fce0004781670 */
[----:B------:R-:W-:Y:S01]  /*de40*/  @!P2 STG.E.U8 desc[UR20][R26.64+0xd8], R11 ;  /* 0x0000d80b1a00a986 */ /* 0x000fe2000c101114 */
[----:B------:R-:W-:-:S03]  /*de50*/  ISETP.LT.OR P2, PT, R35, 0xe1, !P0 ;  /* 0x000000e12300780c */ /* 0x000fc60004741670 */
[----:B------:R0:W-:Y:S01]  /*de60*/  @!P5 STG.E.U8 desc[UR20][R24.64+0xe0], R7 ;  /* 0x0000e0071800d986 */ /* 0x0001e2000c101114 */
[----:B------:R-:W-:-:S03]  /*de70*/  ISETP.LT.OR P5, PT, R35, 0xe9, !P1 ;  /* 0x000000e92300780c */ /* 0x000fc60004fa1670 */
[----:B------:R1:W-:Y:S01]  /*de80*/  @!P6 STG.E.U8 desc[UR20][R24.64+0xe1], R9 ;  /* 0x0000e1091800e986 */ /* 0x0003e2000c101114 */
[----:B------:R-:W-:Y:S02]  /*de90*/  ISETP.LT.OR P6, PT, R35, 0xea, !P1 ;  /* 0x000000ea2300780c */ /* 0x000fe40004fc1670 */
[----:B------:R-:W-:Y:S01]  /*dea0*/  F2FP.SATFINITE.E5M2.F32.PACK_AB_MERGE_C R13, RZ, R4, RZ ;  /* 0x00000004ff0d723e */ /* 0x000fe200048060ff */
[----:B------:R1:W-:Y:S01]  /*deb0*/  @!P4 STG.E.U8 desc[UR20][R26.64+0xe1], R5 ;  /* 0x0000e1051a00c986 */ /* 0x0003e2000c101114 */
[----:B0-----:R-:W-:-:S03]  /*dec0*/  F2FP.SATFINITE.E5M2.F32.PACK_AB_MERGE_C R7, RZ, R2, RZ ;  /* 0x00000002ff07723e */ /* 0x001fc600048060ff */
[----:B------:R-:W-:Y:S01]  /*ded0*/  @!P2 STG.E.U8 desc[UR20][R26.64+0xe0], R13 ;  /* 0x0000e00d1a00a986 */ /* 0x000fe2000c101114 */
[----:B-1----:R-:W-:-:S03]  /*dee0*/  F2FP.SATFINITE.E5M2.F32.PACK_AB_MERGE_C R9, RZ, R3, RZ ;  /* 0x00000003ff09723e */ /* 0x002fc600048060ff */
[----:B------:R0:W-:Y:S01]  /*def0*/  @!P5 STG.E.U8 desc[UR20][R24.64+0xe8], R7 ;  /* 0x0000e8071800d986 */ /* 0x0001e2000c101114 */
[C---:B------:R-:W-:Y:S02]  /*df00*/  ISETP.LT.OR P2, PT, R35.reuse, 0xe9, !P0 ;  /* 0x000000e92300780c */ /* 0x040fe40004741670 */
[C---:B------:R-:W-:Y:S01]  /*df10*/  ISETP.LT.OR P4, PT, R35.reuse, 0xea, !P0 ;  /* 0x000000ea2300780c */ /* 0x040fe20004781670 */
[----:B------:R1:W-:Y:S01]  /*df20*/  @!P6 STG.E.U8 desc[UR20][R24.64+0xe9], R9 ;  /* 0x0000e9091800e986 */ /* 0x0003e2000c101114 */
[----:B------:R-:W-:Y:S01]  /*df30*/  ISETP.LT.OR P5, PT, R35, 0xf1, !P1 ;  /* 0x000000f12300780c */ /* 0x000fe20004fa1670 */
[----:B------:R-:W-:Y:S01]  /*df40*/  FMUL R2, R219, UR22 ;  /* 0x00000016db027c20 */ /* 0x000fe20008400000 */
[----:B------:R-:W-:Y:S02]  /*df50*/  ISETP.LT.OR P6, PT, R35, 0xf2, !P1 ;  /* 0x000000f22300780c */ /* 0x000fe40004fc1670 */
[----:B------:R-:W-:Y:S02]  /*df60*/  F2FP.SATFINITE.E5M2.F32.PACK_AB_MERGE_C R11, RZ, R0, RZ ;  /* 0x00000000ff0b723e */ /* 0x000fe400048060ff */
[----:B------:R-:W-:-:S03]  /*df70*/  F2FP.SATFINITE.E5M2.F32.PACK_AB_MERGE_C R5, RZ, R2, RZ ;  /* 0x00000002ff05723e */ /* 0x000fc600048060ff */
[----:B------:R-:W-:Y:S01]  /*df80*/  @!P2 STG.E.U8 desc[UR20][R26.64+0xe8], R11 ;  /* 0x0000e80b1a00a986 */ /* 0x000fe2000c101114 */
[----:B------:R-:W-:-:S03]  /*df90*/  ISETP.LT.OR P2, PT, R35, 0xf1, !P0 ;  /* 0x000000f12300780c */ /* 0x000fc60004741670 */
[----:B------:R-:W-:Y:S01]  /*dfa0*/  @!P4 STG.E.U8 desc[UR20][R26.64+0xe9], R5 ;  /* 0x0000e9051a00c986 */ /* 0x000fe2000c101114 */
[C---:B------:R-:W-:Y:S02]  /*dfb0*/  ISETP.LT.OR P4, PT, R35.reuse, 0xf9, !P1 ;  /* 0x000000f92300780c */ /* 0x040fe40004f81670 */
[----:B------:R-:W-:Y:S01]  /*dfc0*/  ISETP.LT.OR P1, PT, R35, 0xfa, !P1 ;  /* 0x000000fa2300780c */ /* 0x000fe20004f21670 */
[----:B--2---:R-:W-:Y:S01]  /*dfd0*/  FMUL R0, R221, UR22 ;  /* 0x00000016dd007c20 */ /* 0x004fe20008400000 */
[----:B------:R-:W-:-:S04]  /*dfe0*/  FMUL R3, R220, UR22 ;  /* 0x00000016dc037c20 */ /* 0x000fc80008400000 */
[----:B0-----:R-:W-:Y:S02]  /*dff0*/  F2FP.SATFINITE.E5M2.F32.PACK_AB_MERGE_C R7, RZ, R0, RZ ;  /* 0x00000000ff07723e */ /* 0x001fe400048060ff */
[----:B-1----:R-:W-:Y:S01]  /*e000*/  F2FP.SATFINITE.E5M2.F32.PACK_AB_MERGE_C R9, RZ, R3, RZ ;  /* 0x00000003ff09723e */ /* 0x002fe200048060ff */
[----:B------:R-:W-:Y:S02]  /*e010*/  FMUL R0, R222, UR22 ;  /* 0x00000016de007c20 */ /* 0x000fe40008400000 */
[----:B------:R0:W-:Y:S01]  /*e020*/  @!P5 STG.E.U8 desc[UR20][R24.64+0xf0], R7 ;  /* 0x0000f0071800d986 */ /* 0x0001e2000c101114 */
[----:B------:R-:W-:-:S03]  /*e030*/  ISETP.LT.OR P5, PT, R35, 0xf2, !P0 ;  /* 0x000000f22300780c */ /* 0x000fc600047a1670 */
[----:B------:R1:W-:Y:S01]  /*e040*/  @!P6 STG.E.U8 desc[UR20][R24.64+0xf1], R9 ;  /* 0x0000f1091800e986 */ /* 0x0003e2000c101114 */
[----:B------:R-:W-:Y:S02]  /*e050*/  ISETP.LT.OR P6, PT, R35, 0xf9, !P0 ;  /* 0x000000f92300780c */ /* 0x000fe400047c1670 */
[----:B------:R-:W-:Y:S01]  /*e060*/  F2FP.SATFINITE.E5M2.F32.PACK_AB_MERGE_C R13, RZ, R0, RZ ;  /* 0x00000000ff0d723e */ /* 0x000fe200048060ff */
[----:B------:R-:W-:Y:S01]  /*e070*/  FMUL R0, R223, UR22 ;  /* 0x00000016df007c20 */ /* 0x000fe20008400000 */
[----:B------:R-:W-:Y:S01]  /*e080*/  ISETP.LT.OR P0, PT, R35, 0xfa, !P0 ;  /* 0x000000fa2300780c */ /* 0x000fe20004701670 */
[----:B------:R-:W-:-:S03]  /*e090*/  FMUL R2, R225, UR22 ;  /* 0x00000016e1027c20 */ /* 0x000fc60008400000 */
[----:B0-----:R-:W-:Y:S02]  /*e0a0*/  F2FP.SATFINITE.E5M2.F32.PACK_AB_MERGE_C R7, RZ, R0, RZ ;  /* 0x00000000ff07723e */ /* 0x001fe400048060ff */
[----:B-1----:R-:W-:Y:S01]  /*e0b0*/  F2FP.SATFINITE.E5M2.F32.PACK_AB_MERGE_C R9, RZ, R2, RZ ;  /* 0x00000002ff09723e */ /* 0x002fe200048060ff */
[----:B---3--:R-:W-:Y:S01]  /*e0c0*/  FMUL R3, R224, UR22 ;  /* 0x00000016e0037c20 */ /* 0x008fe20008400000 */
[----:B----4-:R-:W-:Y:S01]  /*e0d0*/  FMUL R4, R226, UR22 ;  /* 0x00000016e2047c20 */ /* 0x010fe20008400000 */
[----:B------:R-:W-:-:S03]  /*e0e0*/  FMUL R5, R227, UR22 ;  /* 0x00000016e3057c20 */ /* 0x000fc60008400000 */
[----:B------:R-:W-:Y:S02]  /*e0f0*/  F2FP.SATFINITE.E5M2.F32.PACK_AB_MERGE_C R3, RZ, R3, RZ ;  /* 0x00000003ff03723e */ /* 0x000fe400048060ff */
[----:B------:R-:W-:Y:S02]  /*e100*/  F2FP.SATFINITE.E5M2.F32.PACK_AB_MERGE_C R11, RZ, R4, RZ ;  /* 0x00000004ff0b723e */ /* 0x000fe400048060ff */
[----:B------:R-:W-:Y:S01]  /*e110*/  F2FP.SATFINITE.E5M2.F32.PACK_AB_MERGE_C R5, RZ, R5, RZ ;  /* 0x00000005ff05723e */ /* 0x000fe200048060ff */
[----:B------:R0:W-:Y:S04]  /*e120*/  @!P2 STG.E.U8 desc[UR20][R26.64+0xf0], R13 ;  /* 0x0000f00d1a00a986 */ /* 0x0001e8000c101114 */
[----:B------:R0:W-:Y:S04]  /*e130*/  @!P5 STG.E.U8 desc[UR20][R26.64+0xf1], R7 ;  /* 0x0000f1071a00d986 */ /* 0x0001e8000c101114 */
[----:B------:R0:W-:Y:S04]  /*e140*/  @!P4 STG.E.U8 desc[UR20][R24.64+0xf8], R9 ;  /* 0x0000f8091800c986 */ /* 0x0001e8000c101114 */
[----:B------:R0:W-:Y:S04]  /*e150*/  @!P1 STG.E.U8 desc[UR20][R24.64+0xf9], R3 ;  /* 0x0000f90318009986 */ /* 0x0001e8000c101114 */
[----:B------:R0:W-:Y:S04]  /*e160*/  @!P6 STG.E.U8 desc[UR20][R26.64+0xf8], R11 ;  /* 0x0000f80b1a00e986 */ /* 0x0001e8000c101114 */
[----:B------:R0:W-:Y:S02]  /*e170*/  @!P0 STG.E.U8 desc[UR20][R26.64+0xf9], R5 ;  /* 0x0000f9051a008986 */ /* 0x0001e4000c101114 */
.L_x_289:
[----:B------:R-:W-:Y:S05]  /*e180*/  BSYNC B0 ;  /* 0x0000000000007941 */ /* 0x000fea0003800000 */
.L_x_31:
[----:B0----5:R-:W2:Y:S04]  /*e190*/  LDL.LU R3, [R1+0x70] ;  /* 0x0000700001037983 */ /* 0x021ea80000300800 */
[----:B------:R-:W2:Y:S01]  /*e1a0*/  LDL.LU R2, [R1+0x74] ;  /* 0x0000740001027983 */ /* 0x000ea20000300800 */
[----:B------:R-:W-:Y:S01]  /*e1b0*/  ULDC UR6, c[0x0][0xc] ;  /* 0x0000030000067ab9 */ /* 0x000fe20000000800 */
[----:B------:R-:W-:Y:S01]  /*e1c0*/  ULDC UR7, c[0x0][0x10] ;  /* 0x0000040000077ab9 */ /* 0x000fe20000000800 */
[----:B------:R-:W2:Y:S01]  /*e1d0*/  LDC R5, c[0x0][0x14] ;  /* 0x00000500ff057b82 */ /* 0x000ea20000000800 */
[----:B------:R-:W-:Y:S01]  /*e1e0*/  UIMAD.WIDE.U32 UR6, UR6, UR7, URZ ;  /* 0x00000007060672a5 */ /* 0x000fe2000f8e003f */
[----:B------:R-:W-:Y:S01]  /*e1f0*/  PRMT R0, RZ, 0x7610, R0 ;  /* 0x00007610ff007816 */ /* 0x000fe20000000000 */
[----:B------:R-:W-:-:S04]  /*e200*/  UMOV UR24, 0xffffffff ;  /* 0xffffffff00187882 */ /* 0x000fc80000000000 */
[----:B--2---:R-:W-:-:S04]  /*e210*/  IMAD.WIDE.U32 R2, R5, UR6, R2 ;  /* 0x0000000605027c25 */ /* 0x004fc8000f8e0002 */
[----:B------:R-:W-:Y:S01]  /*e220*/  IMAD R5, R5, UR7, RZ ;  /* 0x0000000705057c24 */ /* 0x000fe2000f8e02ff */
[----:B------:R-:W-:Y:S01]  /*e230*/  ULDC.64 UR6, c[0x0][0x650] ;  /* 0x0001940000067ab9 */ /* 0x000fe20000000a00 */
[----:B------:R-:W-:Y:S01]  /*e240*/  IMAD.MOV.U32 R19, RZ, RZ, R2 ;  /* 0x000000ffff137224 */ /* 0x000fe200078e0002 */
[----:B------:R-:W-:Y:S01]  /*e250*/  ISETP.GE.U32.AND P0, PT, R2, UR6, PT ;  /* 0x0000000602007c0c */ /* 0x000fe2000bf06070 */
[----:B------:R-:W-:Y:S02]  /*e260*/  IMAD.IADD R22, R3, 0x1, R5 ;  /* 0x0000000103167824 */ /* 0x000fe400078e0205 */
[----:B------:R-:W-:-:S03]  /*e270*/  IMAD.MOV.U32 R2, RZ, RZ, -0x1 ;  /* 0xffffffffff027424 */ /* 0x000fc600078e00ff */
[----:B------:R0:W-:Y:S01]  /*e280*/  STL [R1+0x70], R22 ;  /* 0x0000701601007387 */ /* 0x0001e20000100800 */
[----:B------:R-:W-:-:S03]  /*e290*/  ISETP.GE.U32.AND.EX P0, PT, R22, UR7, PT, P0 ;  /* 0x0000000716007c0c */ /* 0x000fc6000bf06100 */
[----:B------:R0:W-:Y:S04]  /*e2a0*/  STL [R1+0x74], R19 ;  /* 0x0000741301007387 */ /* 0x0001e80000100800 */
[----:B------:R0:W-:Y:S06]  /*e2b0*/  STL [R1+0x78], R2 ;  /* 0x0000780201007387 */ /* 0x0001ec0000100800 */
[----:B------:R-:W-:Y:S05]  /*e2c0*/  @P0 BRA `(.L_x_290) ;  /* 0x00000004006c0947 */ /* 0x000fea0003800000 */
[----:B------:R-:W2:Y:S01]  /*e2d0*/  S2R R14, SR_CTAID.X ;  /* 0x00000000000e7919 */ /* 0x000ea20000002500 */
[----:B------:R-:W5:Y:S01]  /*e2e0*/  LDC.64 R8, c[0x0][0x628] ;  /* 0x00018a00ff087b82 */ /* 0x000f620000000a00 */
[----:B------:R-:W-:Y:S01]  /*e2f0*/  ULDC UR6, c[0x0][0x150] ;  /* 0x0000540000067ab9 */ /* 0x000fe20000000800 */
[----:B------:R-:W-:Y:S01]  /*e300*/  IMAD.MOV.U32 R6, RZ, RZ, R19 ;  /* 0x000000ffff067224 */ /* 0x000fe200078e0013 */
[----:B------:R-:W0:Y:S01]  /*e310*/  S2R R16, SR_CTAID.Y ;  /* 0x0000000000107919 */ /* 0x000e220000002600 */
[----:B------:R-:W-:-:S04]  /*e320*/  IMAD.MOV.U32 R7, RZ, RZ, R22 ;  /* 0x000000ffff077224 */ /* 0x000fc800078e0016 */
[----:B------:R-:W0:Y:S08]  /*e330*/  LDC R17, c[0x0][0x144] ;  /* 0x00005100ff117b82 */ /* 0x000e300000000800 */
[----:B------:R-:W0:Y:S08]  /*e340*/  LDC R10, c[0x0][0x630] ;  /* 0x00018c00ff0a7b82 */ /* 0x000e300000000800 */
[----:B------:R-:W0:Y:S01]  /*e350*/  LDC.64 R12, c[0x0][0x620] ;  /* 0x00018800ff0c7b82 */ /* 0x000e220000000a00 */
[----:B-----5:R-:W-:-:S04]  /*e360*/  ISETP.NE.U32.AND P0, PT, R8, RZ, PT ;  /* 0x000000ff0800720c */ /* 0x020fc80003f05070 */
[----:B------:R-:W-:Y:S02]  /*e370*/  ISETP.NE.AND.EX P0, PT, R9, RZ, PT, P0 ;  /* 0x000000ff0900720c */ /* 0x000fe40003f05300 */
[----:B--2---:R-:W-:-:S05]  /*e380*/  I2FP.F32.U32 R0, R14 ;  /* 0x0000000e00007245 */ /* 0x004fca0000201000 */
[----:B------:R-:W-:-:S04]  /*e390*/  FMUL R0, R0, UR6 ;  /* 0x0000000600007c20 */ /* 0x000fc80008400000 */
[----:B------:R2:W0:Y:S02]  /*e3a0*/  F2I.U32.TRUNC.NTZ R15, R0 ;  /* 0x00000000000f7305 */ /* 0x000424000020f000 */
[----:B------:R-:W-:Y:S05]  /*e3b0*/  @!P0 BRA `(.L_x_291) ;  /* 0x0000000000288947 */ /* 0x000fea0003800000 */
[----:B--2---:R-:W2:Y:S02]  /*e3c0*/  LDC R0, c[0x0][0x634] ;  /* 0x00018d00ff007b82 */ /* 0x004ea40000000800 */
[----:B--2---:R-:W-:-:S05]  /*e3d0*/  IADD3 R7, P0, R19, R0, RZ ;  /* 0x0000000013077210 */ /* 0x004fca0007f1e0ff */
[----:B------:R-:W-:-:S04]  /*e3e0*/  IMAD.X R11, RZ, RZ, R22, P0 ;  /* 0x000000ffff0b7224 */ /* 0x000fc800000e0616 */
[----:B0-----:R-:W-:-:S04]  /*e3f0*/  IMAD.WIDE.U32 R2, R11, R8, RZ ;  /* 0x000000080b027225 */ /* 0x001fc800078e00ff */
[----:B------:R-:W-:-:S04]  /*e400*/  IMAD.WIDE.U32 R4, P0, R7, R9, R2 ;  /* 0x0000000907047225 */ /* 0x000fc80007800002 */
[----:B------:R-:W-:-:S04]  /*e410*/  IMAD.WIDE.U32 R2, R7, R8, RZ ;  /* 0x0000000807027225 */ /* 0x000fc800078e00ff */
[----:B------:R-:W-:Y:S01]  /*e420*/  IMAD.X R7, RZ, RZ, RZ, P0 ;  /* 0x000000ffff077224 */ /* 0x000fe200000e06ff */
[----:B------:R-:W-:Y:S01]  /*e430*/  IADD3 RZ, P0, R3, R4, RZ ;  /* 0x0000000403ff7210 */ /* 0x000fe20007f1e0ff */
[----:B------:R-:W-:-:S04]  /*e440*/  IMAD.MOV.U32 R6, RZ, RZ, R5 ;  /* 0x000000ffff067224 */ /* 0x000fc800078e0005 */
[----:B------:R-:W-:-:S08]  /*e450*/  IMAD.WIDE.U32.X R6, R11, R9, R6, P0 ;  /* 0x000000090b067225 */ /* 0x000fd000000e0406 */
.L_x_291:
[-CC-:B01----:R-:W-:Y:S01]  /*e460*/  SHF.R.U64 R24, R6, R10.reuse, R7.reuse ;  /* 0x0000000a06187219 */ /* 0x183fe20000001207 */
[----:B------:R-:W0:Y:S01]  /*e470*/  LDC.64 R20, c[0x0][0x640] ;  /* 0x00019000ff147b82 */ /* 0x000e220000000a00 */
[----:B--2---:R-:W-:Y:S01]  /*e480*/  SHF.R.U32.HI R0, RZ, R10, R7 ;  /* 0x0000000aff007219 */ /* 0x004fe20000011607 */
[----:B------:R-:W-:Y:S01]  /*e490*/  IMAD.MOV.U32 R2, RZ, RZ, R19 ;  /* 0x000000ffff027224 */ /* 0x000fe200078e0013 */
[----:B------:R-:W-:Y:S01]  /*e4a0*/  IADD3 R5, P0, RZ, -R24, RZ ;  /* 0x80000018ff057210 */ /* 0x000fe20007f1e0ff */
[----:B------:R-:W-:Y:S01]  /*e4b0*/  IMAD.MOV R15, RZ, RZ, -R15 ;  /* 0x000000ffff0f7224 */ /* 0x000fe200078e0a0f */
[----:B------:R-:W-:Y:S01]  /*e4c0*/  ULDC UR6, c[0x0][0x154] ;  /* 0x0000550000067ab9 */ /* 0x000fe20000000800 */
[----:B------:R-:W-:Y:S02]  /*e4d0*/  IMAD.MOV.U32 R7, RZ, RZ, 0x1 ;  /* 0x00000001ff077424 */ /* 0x000fe400078e00ff */
[----:B------:R-:W1:Y:S01]  /*e4e0*/  LDC R4, c[0x0][0x618] ;  /* 0x00018600ff047b82 */ /* 0x000e620000000800 */
[----:B------:R-:W-:-:S02]  /*e4f0*/  IMAD.X R3, RZ, RZ, ~R0, P0 ;  /* 0x000000ffff037224 */ /* 0x000fc400000e0e00 */
[----:B------:R-:W-:Y:S02]  /*e500*/  IMAD R15, R17, R15, R14 ;  /* 0x0000000f110f7224 */ /* 0x000fe400078e020e */
[-C--:B------:R-:W-:Y:S02]  /*e510*/  IMAD R0, R3, R12.reuse, RZ ;  /* 0x0000000c03007224 */ /* 0x080fe400078e02ff */
[----:B------:R-:W-:Y:S01]  /*e520*/  IMAD.MOV.U32 R3, RZ, RZ, R22 ;  /* 0x000000ffff037224 */ /* 0x000fe200078e0016 */
[----:B------:R-:W2:Y:S01]  /*e530*/  LDC R6, c[0x0][0x608] ;  /* 0x00018200ff067b82 */ /* 0x000ea20000000800 */
[----:B------:R-:W-:-:S04]  /*e540*/  IMAD.WIDE.U32 R2, R5, R12, R2 ;  /* 0x0000000c05027225 */ /* 0x000fc800078e0002 */
[----:B------:R-:W-:-:S03]  /*e550*/  IMAD R5, R5, R13, R0 ;  /* 0x0000000d05057224 */ /* 0x000fc600078e0200 */
[----:B------:R-:W5:Y:S01]  /*e560*/  LDC R18, c[0x0][0x658] ;  /* 0x00019600ff127b82 */ /* 0x000f620000000800 */
[----:B------:R-:W-:Y:S01]  /*e570*/  I2FP.F32.U32 R0, R16 ;  /* 0x0000001000007245 */ /* 0x000fe20000201000 */
[----:B------:R-:W-:Y:S01]  /*e580*/  IMAD.IADD R3, R3, 0x1, R5 ;  /* 0x0000000103037824 */ /* 0x000fe200078e0205 */
[----:B0-----:R-:W-:Y:S01]  /*e590*/  ISETP.NE.U32.AND P0, PT, R20, RZ, PT ;  /* 0x000000ff1400720c */ /* 0x001fe20003f05070 */
[----:B------:R-:W-:Y:S02]  /*e5a0*/  IMAD.MOV.U32 R5, RZ, RZ, -0x1 ;  /* 0xffffffffff057424 */ /* 0x000fe400078e00ff */
[----:B------:R-:W-:Y:S02]  /*e5b0*/  FMUL R0, R0, UR6 ;  /* 0x0000000600007c20 */ /* 0x000fe40008400000 */
[----:B------:R-:W0:Y:S01]  /*e5c0*/  LDC R13, c[0x0][0x148] ;  /* 0x00005200ff0d7b82 */ /* 0x000e220000000800 */
[----:B-1----:R-:W-:Y:S01]  /*e5d0*/  SHF.R.U64 R10, R2, R4, R3 ;  /* 0x00000004020a7219 */ /* 0x002fe20000001203 */
[----:B------:R1:W0:Y:S01]  /*e5e0*/  F2I.U32.TRUNC.NTZ R12, R0 ;  /* 0x00000000000c7305 */ /* 0x000222000020f000 */
[----:B------:R-:W-:-:S02]  /*e5f0*/  ISETP.NE.AND.EX P0, PT, R21, RZ, PT, P0 ;  /* 0x000000ff1500720c */ /* 0x000fc40003f05300 */
[----:B------:R-:W-:-:S03]  /*e600*/  SHF.R.U32.HI R3, RZ, R4, R3 ;  /* 0x00000004ff037219 */ /* 0x000fc60000011603 */
[----:B------:R-:W0:Y:S01]  /*e610*/  LDC R14, c[0x0][0x600] ;  /* 0x00018000ff0e7b82 */ /* 0x000e220000000800 */
[-CC-:B--2---:R-:W-:Y:S02]  /*e620*/  SHF.R.U64 R8, R10, R6.reuse, R3.reuse ;  /* 0x000000060a087219 */ /* 0x184fe40000001203 */
[----:B------:R-:W-:-:S05]  /*e630*/  SHF.R.U32.HI R3, RZ, R6, R3 ;  /* 0x00000006ff037219 */ /* 0x000fca0000011603 */
[----:B------:R-:W2:Y:S01]  /*e640*/  LDC R19, c[0x0][0x648] ;  /* 0x00019200ff137b82 */ /* 0x000ea20000000800 */
[-CC-:B-----5:R-:W-:Y:S02]  /*e650*/  SHF.R.U64 R11, R8, R18.reuse, R3.reuse ;  /* 0x00000012080b7219 */ /* 0x1a0fe40000001203 */
[-C--:B------:R-:W-:Y:S02]  /*e660*/  SHF.L.U32 R5, R5, R18.reuse, RZ ;  /* 0x0000001205057219 */ /* 0x080fe400000006ff */
[-C--:B------:R-:W-:Y:S01]  /*e670*/  SHF.R.U32.HI R3, RZ, R18.reuse, R3 ;  /* 0x00000012ff037219 */ /* 0x080fe20000011603 */
[----:B------:R-:W-:Y:S01]  /*e680*/  IMAD.MOV.U32 R2, RZ, RZ, R11 ;  /* 0x000000ffff027224 */ /* 0x000fe200078e000b */
[----:B------:R-:W-:Y:S01]  /*e690*/  SHF.L.U32 R34, R7, R18, RZ ;  /* 0x0000001207227219 */ /* 0x000fe200000006ff */
[----:B------:R-:W0:Y:S01]  /*e6a0*/  LDC R22, c[0x0][0x638] ;  /* 0x00018e00ff167b82 */ /* 0x000e220000000800 */
[----:B------:R-:W-:-:S07]  /*e6b0*/  LOP3.LUT R17, RZ, R5, RZ, 0x33, !PT ;  /* 0x00000005ff117212 */ /* 0x000fce00078e33ff */
[----:B------:R-:W0:Y:S01]  /*e6c0*/  LDC R23, c[0x0][0x610] ;  /* 0x00018400ff177b82 */ /* 0x000e220000000800 */
[----:B-1----:R-:W-:Y:S05]  /*e6d0*/  @!P0 BRA `(.L_x_292) ;  /* 0x0000000000288947 */ /* 0x002fea0003800000 */
        /* <DEDUP_REMOVED lines=10> */
.L_x_292:
[----:B--2---:R-:W-:Y:S01]  /*e780*/  SHF.R.U64 R0, R2, R19, R3 ;  /* 0x0000001302007219 */ /* 0x004fe20000001203 */
[----:B0-----:R-:W-:Y:S01]  /*e790*/  VIADD R3, R14, 0xffffffff ;  /* 0xffffffff0e037836 */ /* 0x001fe20000000000 */
[----:B------:R-:W-:Y:S01]  /*e7a0*/  LOP3.LUT R5, R8, R17, RZ, 0xc0, !PT ;  /* 0x0000001108057212 */ /* 0x000fe200078ec0ff */
[----:B------:R-:W-:Y:S01]  /*e7b0*/  IMAD.MOV R12, RZ, RZ, -R12 ;  /* 0x000000ffff0c7224 */ /* 0x000fe200078e0a0c */
[----:B------:R-:W-:Y:S01]  /*e7c0*/  R2UR UR24, R24 ;  /* 0x00000000181872ca */ /* 0x000fe200000e0000 */
[----:B------:R-:W-:Y:S01]  /*e7d0*/  IMAD.MOV R2, RZ, RZ, -R0 ;  /* 0x000000ffff027224 */ /* 0x000fe200078e0a00 */
[----:B------:R-:W-:Y:S01]  /*e7e0*/  LOP3.LUT R3, R10, R3, RZ, 0xc0, !PT ;  /* 0x000000030a037212 */ /* 0x000fe200078ec0ff */
[----:B------:R-:W-:Y:S02]  /*e7f0*/  IMAD R34, R34, R0, R5 ;  /* 0x0000000022227224 */ /* 0x000fe400078e0205 */
[----:B------:R-:W-:Y:S02]  /*e800*/  @P3 IMAD R15, R13, R12, R16 ;  /* 0x0000000c0d0f3224 */ /* 0x000fe400078e0210 */
[----:B------:R-:W-:-:S02]  /*e810*/  IMAD R0, R2, R22, R11 ;  /* 0x0000001602007224 */ /* 0x000fc400078e020b */
[----:B------:R-:W-:Y:S02]  /*e820*/  IMAD R34, R34, R23, R15 ;  /* 0x0000001722227224 */ /* 0x000fe400078e020f */
[----:B------:R-:W-:Y:S02]  /*e830*/  IMAD R3, R0, R14, R3 ;  /* 0x0000000e00037224 */ /* 0x000fe400078e0203 */
[----:B------:R-:W-:-:S03]  /*e840*/  IMAD.MOV.U32 R0, RZ, RZ, 0x1 ;  /* 0x00000001ff007424 */ /* 0x000fc600078e00ff */
[----:B------:R-:W-:Y:S02]  /*e850*/  SEL R2, R3, R34, !P3 ;  /* 0x0000002203027207 */ /* 0x000fe40005800000 */
[----:B------:R-:W-:-:S03]  /*e860*/  SEL R34, R34, R3, !P3 ;  /* 0x0000000322227207 */ /* 0x000fc60005800000 */
[----:B------:R2:W-:Y:S04]  /*e870*/  STL [R1+0x78], R2 ;  /* 0x0000780201007387 */ /* 0x0005e80000100800 */
.L_x_290:
[----:B------:R-:W-:Y:S01]  /*e880*/  UIADD3 UR5, UR12, UR5, URZ ;  /* 0x000000050c057290 */ /* 0x000fe2000fffe03f */
[----:B------:R0:W-:Y:S01]  /*e890*/  STL [R1+0x7c], R34 ;  /* 0x00007c2201007387 */ /* 0x0001e20000100800 */
[----:B------:R-:W-:Y:S02]  /*e8a0*/  LOP3.LUT P0, RZ, R0, 0xff, RZ, 0xc0, !PT ;  /* 0x000000ff00ff7812 */ /* 0x000fe4000780c0ff */
[----:B------:R-:W-:Y:S02]  /*e8b0*/  USHF.R.U32.HI UR6, URZ, 0x2, UR5 ;  /* 0x000000023f067899 */ /* 0x000fe40008011605 */
[----:B------:R-:W-:Y:S02]  /*e8c0*/  UISETP.GT.U32.AND UP0, UPT, UR5, 0x3, UPT ;  /* 0x000000030500788c */ /* 0x000fe4000bf04070 */
[----:B------:R-:W-:Y:S02]  /*e8d0*/  ULOP3.LUT UR6, UR6, 0x1, URZ, 0xc0, !UPT ;  /* 0x0000000106067892 */ /* 0x000fe4000f8ec03f */
[----:B------:R-:W-:-:S02]  /*e8e0*/  UISETP.LT.U32.AND UP0, UPT, UR12, 0x4, UP0 ;  /* 0x000000040c00788c */ /* 0x000fc40008701070 */
[----:B------:R-:W-:Y:S02]  /*e8f0*/  UISETP.NE.U32.AND UP1, UPT, UR6, 0x1, UPT ;  /* 0x000000010600788c */ /* 0x000fe4000bf25070 */
[----:B------:R-:W-:Y:S02]  /*e900*/  USEL UR7, URZ, 0x1, !UP0 ;  /* 0x000000013f077887 */ /* 0x000fe4000c000000 */
[----:B------:R-:W-:Y:S02]  /*e910*/  UISETP.GT.U32.AND UP1, UPT, UR12, 0x3, !UP1 ;  /* 0x000000030c00788c */ /* 0x000fe4000cf24070 */
[----:B------:R-:W-:Y:S02]  /*e920*/  ULOP3.LUT UR5, UR5, 0x3, URZ, 0xc0, !UPT ;  /* 0x0000000305057892 */ /* 0x000fe4000f8ec03f */
[----:B------:R-:W-:-:S04]  /*e930*/  USEL UR6, URZ, 0x1, !UP1 ;  /* 0x000000013f067887 */ /* 0x000fc8000c800000 */
[----:B------:R-:W-:Y:S01]  /*e940*/  ULOP3.LUT UR4, UR6, UR4, UR7, 0x96, !UPT ;  /* 0x0000000406047292 */ /* 0x000fe2000f8e9607 */
[----:B0-----:R-:W-:Y:S11]  /*e950*/  @P0 BRA `(.L_x_293) ;  /* 0xffffff2400b00947 */ /* 0x001ff6000383ffff */
[----:B------:R-:W-:Y:S05]  /*e960*/  EXIT ;  /* 0x000000000000794d */ /* 0x000fea0003800000 */
.L_x_3:
[----:B------:R-:W2:Y:S01]  /*e970*/  LDL R16, [R1+0x74] ;  /* 0x0000740001107983 */ /* 0x000ea20000100800 */
[----:B------:R-:W-:-:S03]  /*e980*/  ULDC.64 UR4, c[0x0][0x650] ;  /* 0x0001940000047ab9 */ /* 0x000fc60000000a00 */
[----:B------:R-:W3:Y:S01]  /*e990*/  LDL R17, [R1+0x70] ;  /* 0x0000700001117983 */ /* 0x000ee20000100800 */
[----:B------:R-:W-:Y:S01]  /*e9a0*/  PRMT R4, RZ, 0x7610, R4 ;  /* 0x00007610ff047816 */ /* 0x000fe20000000004 */
[----:B------:R-:W-:Y:S02]  /*e9b0*/  IMAD.MOV.U32 R5, RZ, RZ, -0x1 ;  /* 0xffffffffff057424 */ /* 0x000fe400078e00ff */
[----:B------:R-:W-:Y:S02]  /*e9c0*/  IMAD.MOV.U32 R6, RZ, RZ, -0x1 ;  /* 0xffffffffff067424 */ /* 0x000fe400078e00ff */
[----:B------:R-:W-:Y:S01]  /*e9d0*/  IMAD.MOV.U32 R11, RZ, RZ, -0x1 ;  /* 0xffffffffff0b7424 */ /* 0x000fe200078e00ff */
[----:B--2---:R-:W-:-:S04]  /*e9e0*/  ISETP.GE.U32.AND P0, PT, R16, UR4, PT ;  /* 0x0000000410007c0c */ /* 0x004fc8000bf06070 */
[----:B---3--:R-:W-:-:S13]  /*e9f0*/  ISETP.GE.U32.AND.EX P0, PT, R17, UR5, PT, P0 ;  /* 0x0000000511007c0c */ /* 0x008fda000bf06100 */
[----:B------:R-:W-:Y:S05]  /*ea00*/  @P0 BRA `(.L_x_294) ;  /* 0x00000004005c0947 */ /* 0x000fea0003800000 */
        /* <DEDUP_REMOVED lines=18> */
.L_x_295:
[-CC-:B------:R-:W-:Y:S01]  /*eb30*/  SHF.R.U64 R11, R8, R12.reuse, R9.reuse ;  /* 0x0000000c080b7219 */ /* 0x180fe20000001209 */
[----:B------:R-:W0:Y:S01]  /*eb40*/  LDC.64 R20, c[0x0][0x640] ;  /* 0x00019000ff147b82 */ /* 0x000e220000000a00 */
[----:B------:R-:W-:Y:S01]  /*eb50*/  SHF.R.U32.HI R3, RZ, R12, R9 ;  /* 0x0000000cff037219 */ /* 0x000fe20000011609 */
[----:B------:R-:W-:Y:S01]  /*eb60*/  ULDC UR4, c[0x0][0x150] ;  /* 0x0000540000047ab9 */ /* 0x000fe20000000800 */
[----:B------:R-:W-:Y:S01]  /*eb70*/  IADD3 R7, P0, RZ, -R11, RZ ;  /* 0x8000000bff077210 */ /* 0x000fe20007f1e0ff */
[----:B------:R-:W-:Y:S01]  /*eb80*/  IMAD.MOV.U32 R4, RZ, RZ, R16 ;  /* 0x000000ffff047224 */ /* 0x000fe200078e0010 */
[----:B------:R-:W-:Y:S01]  /*eb90*/  I2FP.F32.U32 R6, R2 ;  /* 0x0000000200067245 */ /* 0x000fe20000201000 */
[----:B------:R-:W-:Y:S02]  /*eba0*/  IMAD.MOV.U32 R5, RZ, RZ, R17 ;  /* 0x000000ffff057224 */ /* 0x000fe400078e0011 */
[----:B------:R-:W1:Y:S01]  /*ebb0*/  LDC R10, c[0x0][0x618] ;  /* 0x00018600ff0a7b82 */ /* 0x000e620000000800 */
[----:B------:R-:W-:-:S02]  /*ebc0*/  IMAD.X R3, RZ, RZ, ~R3, P0 ;  /* 0x000000ffff037224 */ /* 0x000fc400000e0e03 */
[----:B------:R-:W-:Y:S01]  /*ebd0*/  FMUL R9, R6, UR4 ;  /* 0x0000000406097c20 */ /* 0x000fe20008400000 */
[----:B------:R-:W-:Y:S01]  /*ebe0*/  IMAD.WIDE.U32 R4, R7, R14, R4 ;  /* 0x0000000e07047225 */ /* 0x000fe200078e0004 */
[----:B------:R-:W-:-:S03]  /*ebf0*/  ULDC UR4, c[0x0][0x154] ;  /* 0x0000550000047ab9 */ /* 0x000fc60000000800 */
[----:B------:R-:W-:Y:S01]  /*ec00*/  IMAD R6, R3, R14, RZ ;  /* 0x0000000e03067224 */ /* 0x000fe200078e02ff */
[----:B------:R-:W2:Y:S01]  /*ec10*/  LDC R13, c[0x0][0x144] ;  /* 0x00005100ff0d7b82 */ /* 0x000ea20000000800 */
[----:B------:R-:W3:Y:S02]  /*ec20*/  F2I.U32.TRUNC.NTZ R9, R9 ;  /* 0x0000000900097305 */ /* 0x000ee4000020f000 */
[----:B------:R-:W-:Y:S02]  /*ec30*/  IMAD R3, R7, R15, R6 ;  /* 0x0000000f07037224 */ /* 0x000fe400078e0206 */
[----:B------:R-:W-:Y:S02]  /*ec40*/  IMAD.MOV.U32 R6, RZ, RZ, -0x1 ;  /* 0xffffffffff067424 */ /* 0x000fe400078e00ff */
[----:B------:R-:W-:Y:S01]  /*ec50*/  IMAD.IADD R3, R5, 0x1, R3 ;  /* 0x0000000105037824 */ /* 0x000fe200078e0203 */
[----:B------:R-:W4:Y:S01]  /*ec60*/  LDC R12, c[0x0][0x608] ;  /* 0x00018200ff0c7b82 */ /* 0x000f220000000800 */
[----:B------:R-:W-:-:S02]  /*ec70*/  I2FP.F32.U32 R5, R0 ;  /* 0x0000000000057245 */ /* 0x000fc40000201000 */
[----:B0-----:R-:W-:-:S03]  /*ec80*/  ISETP.NE.U32.AND P0, PT, R20, RZ, PT ;  /* 0x000000ff1400720c */ /* 0x001fc60003f05070 */
[----:B------:R-:W-:Y:S01]  /*ec90*/  FMUL R5, R5, UR4 ;  /* 0x0000000405057c20 */ /* 0x000fe20008400000 */
[----:B------:R-:W-:Y:S01]  /*eca0*/  ISETP.NE.AND.EX P0, PT, R21, RZ, PT, P0 ;  /* 0x000000ff1500720c */ /* 0x000fe20003f05300 */
[----:B------:R-:W0:Y:S01]  /*ecb0*/  LDC R7, c[0x0][0x658] ;  /* 0x00019600ff077b82 */ /* 0x000e220000000800 */
[-C--:B-1----:R-:W-:Y:S01]  /*ecc0*/  SHF.R.U64 R8, R4, R10.reuse, R3 ;  /* 0x0000000a04087219 */ /* 0x082fe20000001203 */
[----:B---3--:R-:W-:Y:S01]  /*ecd0*/  IMAD.MOV R4, RZ, RZ, -R9 ;  /* 0x000000ffff047224 */ /* 0x008fe200078e0a09 */
[----:B------:R-:W-:Y:S02]  /*ece0*/  SHF.R.U32.HI R3, RZ, R10, R3 ;  /* 0x0000000aff037219 */ /* 0x000fe40000011603 */
[----:B------:R1:W3:Y:S03]  /*ecf0*/  F2I.U32.TRUNC.NTZ R10, R5 ;  /* 0x00000005000a7305 */ /* 0x0002e6000020f000 */
[----:B------:R-:W1:Y:S01]  /*ed00*/  LDC R17, c[0x0][0x148] ;  /* 0x00005200ff117b82 */ /* 0x000e620000000800 */
[----:B--2---:R-:W-:-:S02]  /*ed10*/  IMAD R19, R13, R4, R2 ;  /* 0x000000040d137224 */ /* 0x004fc400078e0202 */
[----:B------:R-:W-:-:S05]  /*ed20*/  IMAD.MOV.U32 R4, RZ, RZ, 0x1 ;  /* 0x00000001ff047424 */ /* 0x000fca00078e00ff */
[----:B------:R-:W2:Y:S01]  /*ed30*/  LDC R14, c[0x0][0x600] ;  /* 0x00018000ff0e7b82 */ /* 0x000ea20000000800 */
[-CC-:B----4-:R-:W-:Y:S02]  /*ed40*/  SHF.R.U64 R13, R8, R12.reuse, R3.reuse ;  /* 0x0000000c080d7219 */ /* 0x190fe40000001203 */
[----:B------:R-:W-:-:S05]  /*ed50*/  SHF.R.U32.HI R2, RZ, R12, R3 ;  /* 0x0000000cff027219 */ /* 0x000fca0000011603 */
[----:B------:R-:W4:Y:S01]  /*ed60*/  LDC R16, c[0x0][0x648] ;  /* 0x00019200ff107b82 */ /* 0x000f220000000800 */
[-CC-:B0-----:R-:W-:Y:S02]  /*ed70*/  SHF.R.U64 R15, R13, R7.reuse, R2.reuse ;  /* 0x000000070d0f7219 */ /* 0x181fe40000001202 */
[-C--:B------:R-:W-:Y:S02]  /*ed80*/  SHF.L.U32 R6, R6, R7.reuse, RZ ;  /* 0x0000000706067219 */ /* 0x080fe400000006ff */
[-C--:B------:R-:W-:Y:S01]  /*ed90*/  SHF.R.U32.HI R3, RZ, R7.reuse, R2 ;  /* 0x00000007ff037219 */ /* 0x080fe20000011602 */
[----:B------:R-:W-:Y:S01]  /*eda0*/  IMAD.MOV.U32 R2, RZ, RZ, R15 ;  /* 0x000000ffff027224 */ /* 0x000fe200078e000f */
[----:B------:R-:W-:Y:S01]  /*edb0*/  SHF.L.U32 R12, R4, R7, RZ ;  /* 0x00000007040c7219 */ /* 0x000fe200000006ff */
[----:B------:R-:W0:Y:S01]  /*edc0*/  LDC R18, c[0x0][0x638] ;  /* 0x00018e00ff127b82 */ /* 0x000e220000000800 */
[----:B------:R-:W-:-:S07]  /*edd0*/  LOP3.LUT R22, RZ, R6, RZ, 0x33, !PT ;  /* 0x00000006ff167212 */ /* 0x000fce00078e33ff */
        /* <DEDUP_REMOVED lines=12> */
.L_x_296:
[----:B----4-:R-:W-:Y:S01]  /*eea0*/  SHF.R.U64 R3, R2, R16, R3 ;  /* 0x0000001002037219 */ /* 0x010fe20000001203 */
[----:B--2---:R-:W-:Y:S01]  /*eeb0*/  VIADD R5, R14, 0xffffffff ;  /* 0xffffffff0e057836 */ /* 0x004fe20000000000 */
[----:B------:R-:W-:Y:S01]  /*eec0*/  LOP3.LUT R2, R13, R22, RZ, 0xc0, !PT ;  /* 0x000000160d027212 */ /* 0x000fe200078ec0ff */
[----:B------:R-:W-:Y:S02]  /*eed0*/  IMAD.MOV R10, RZ, RZ, -R10 ;  /* 0x000000ffff0a7224 */ /* 0x000fe400078e0a0a */
[----:B------:R-:W-:Y:S02]  /*eee0*/  IMAD.MOV R4, RZ, RZ, -R3 ;  /* 0x000000ffff047224 */ /* 0x000fe400078e0a03 */
[----:B------:R-:W-:Y:S01]  /*eef0*/  IMAD R2, R12, R3, R2 ;  /* 0x000000030c027224 */ /* 0x000fe200078e0202 */
[----:B------:R-:W-:Y:S01]  /*ef00*/  LOP3.LUT R3, R8, R5, RZ, 0xc0, !PT ;  /* 0x0000000508037212 */ /* 0x000fe200078ec0ff */
[----:B------:R-:W-:Y:S02]  /*ef10*/  @P3 IMAD R19, R17, R10, R0 ;  /* 0x0000000a11133224 */ /* 0x000fe400078e0200 */
[----:B0-----:R-:W-:-:S02]  /*ef20*/  IMAD R0, R4, R18, R15 ;  /* 0x0000001204007224 */ /* 0x001fc400078e020f */
[----:B------:R-:W-:Y:S02]  /*ef30*/  IMAD R5, R2, R23, R19 ;  /* 0x0000001702057224 */ /* 0x000fe400078e0213 */
[----:B------:R-:W-:Y:S02]  /*ef40*/  IMAD R0, R0, R14, R3 ;  /* 0x0000000e00007224 */ /* 0x000fe400078e0203 */
[----:B------:R-:W-:-:S03]  /*ef50*/  IMAD.MOV.U32 R4, RZ, RZ, 0x1 ;  /* 0x00000001ff047424 */ /* 0x000fc600078e00ff */
[----:B------:R-:W-:Y:S02]  /*ef60*/  SEL R6, R0, R5, !P3 ;  /* 0x0000000500067207 */ /* 0x000fe40005800000 */
[----:B------:R-:W-:-:S07]  /*ef70*/  SEL R5, R5, R0, !P3 ;  /* 0x0000000005057207 */ /* 0x000fce0005800000 */
.L_x_294:
[----:B------:R-:W-:-:S08]  /*ef80*/  NOP ;  /* 0x0000000000007918 */ /* 0x000fd00000000000 */
[----:B------:R-:W0:-:S00]  /*ef90*/  USETMAXREG.DEALLOC.CTAPOOL 0x28 ;  /* 0x00000028000079c8 */ /* 0x000e0000080e0500 */
[----:B------:R-:W-:-:S13]  /*efa0*/  ISETP.NE.AND P0, PT, RZ, UR8, PT ;  /* 0x00000008ff007c0c */ /* 0x000fda000bf05270 */
[----:B------:R-:W-:Y:S05]  /*efb0*/  @P0 EXIT ;  /* 0x000000000000094d */ /* 0x000fea0003800000 */
[----:B0-----:R-:W-:Y:S01]  /*efc0*/  LOP3.LUT P0, RZ, R4, 0xff, RZ, 0xc0, !PT ;  /* 0x000000ff04ff7812 */ /* 0x001fe2000780c0ff */
[----:B------:R-:W-:Y:S02]  /*efd0*/  IMAD.MOV.U32 R0, RZ, RZ, 0x1 ;  /* 0x00000001ff007424 */ /* 0x000fe400078e00ff */
[----:B------:R-:W-:-:S10]  /*efe0*/  IMAD.MOV.U32 R8, RZ, RZ, RZ ;  /* 0x000000ffff087224 */ /* 0x000fd400078e00ff */
[----:B------:R-:W-:Y:S05]  /*eff0*/  @!P0 BRA `(.L_x_297) ;  /* 0x0000000c00548947 */ /* 0x000fea0003800000 */
[----:B------:R-:W0:Y:S01]  /*f000*/  S2R R2, SR_TID.X ;  /* 0x0000000000027919 */ /* 0x000e220000002100 */
[----:B------:R-:W-:Y:S01]  /*f010*/  ULDC UR4, c[0x0][0x28c] ;  /* 0x0000a30000047ab9 */ /* 0x000fe20000000800 */
[----:B------:R-:W-:Y:S01]  /*f020*/  ULDC UR6, c[0x0][0x658] ;  /* 0x0001960000067ab9 */ /* 0x000fe20000000800 */
[----:B------:R-:W-:Y:S01]  /*f030*/  UIADD3 UR10, UR4, 0x7f, URZ ;  /* 0x0000007f040a7890 */ /* 0x000fe2000fffe03f */
[----:B------:R-:W-:Y:S01]  /*f040*/  BSSY B0, `(.L_x_297) ;  /* 0x00000d0000007945 */ /* 0x000fe20003800000 */
[----:B------:R-:W-:Y:S01]  /*f050*/  UMOV UR7, 0xffffffff ;  /* 0xffffffff00077882 */ /* 0x000fe20000000000 */
[----:B------:R-:W-:Y:S01]  /*f060*/  ULDC UR5, c[0x0][0x600] ;  /* 0x0001800000057ab9 */ /* 0x000fe20000000800 */
[----:B------:R-:W-:Y:S01]  /*f070*/  UMOV UR9, 0x1 ;  /* 0x0000000100097882 */ /* 0x000fe20000000000 */
[----:B------:R-:W-:Y:S01]  /*f080*/  USHF.L.U32 UR7, UR7, UR6, URZ ;  /* 0x0000000607077299 */ /* 0x000fe2000800063f */
[----:B------:R-:W-:Y:S01]  /*f090*/  IMAD.MOV.U32 R9, RZ, RZ, 0x1 ;  /* 0x00000001ff097424 */ /* 0x000fe200078e00ff */
[----:B------:R-:W-:Y:S01]  /*f0a0*/  UIADD3 UR4, UR5, -0x1, URZ ;  /* 0xffffffff05047890 */ /* 0x000fe2000fffe03f */
[----:B------:R-:W-:Y:S01]  /*f0b0*/  IMAD.MOV.U32 R0, RZ, RZ, 0x1 ;  /* 0x00000001ff007424 */ /* 0x000fe200078e00ff */
[----:B------:R-:W-:Y:S01]  /*f0c0*/  USHF.R.S32.HI UR11, URZ, 0x1f, UR10 ;  /* 0x0000001f3f0b7899 */ /* 0x000fe2000801140a */
[----:B------:R-:W-:Y:S01]  /*f0d0*/  IMAD.MOV.U32 R8, RZ, RZ, RZ ;  /* 0x000000ffff087224 */ /* 0x000fe200078e00ff */
[----:B------:R-:W-:Y:S01]  /*f0e0*/  ULDC UR8, c[0x0][0xc] ;  /* 0x0000030000087ab9 */ /* 0x000fe20000000800 */
[----:B------:R-:W-:-:S02]  /*f0f0*/  USHF.L.U32 UR5, UR9, UR6, URZ ;  /* 0x0000000609057299 */ /* 0x000fc4000800063f */
[----:B------:R-:W-:Y:S01]  /*f100*/  ULEA.HI UR11, UR11, UR10, URZ, 0x7 ;  /* 0x0000000a0b0b7291 */ /* 0x000fe2000f8f383f */
[----:B------:R-:W-:Y:S01]  /*f110*/  ULDC UR9, c[0x0][0x10] ;  /* 0x0000040000097ab9 */ /* 0x000fe20000000800 */
[----:B------:R-:W-:Y:S02]  /*f120*/  ULOP3.LUT UR6, URZ, UR7, URZ, 0x33, !UPT ;  /* 0x000000073f067292 */ /* 0x000fe4000f8e333f */
[----:B------:R-:W-:Y:S01]  /*f130*/  UIMAD.WIDE.U32 UR8, UR8, UR9, URZ ;  /* 0x00000009080872a5 */ /* 0x000fe2000f8e003f */
[----:B------:R-:W-:Y:S01]  /*f140*/  ULDC UR7, c[0x0][0x14] ;  /* 0x0000050000077ab9 */ /* 0x000fe20000000800 */
[----:B------:R-:W-:Y:S02]  /*f150*/  USHF.R.S32.HI UR20, URZ, 0x7, UR11 ;  /* 0x000000073f147899 */ /* 0x000fe4000801140b */
[----:B------:R-:W-:Y:S02]  /*f160*/  UIMAD.WIDE.U32 UR22, UR8, UR7, URZ ;  /* 0x00000007081672a5 */ /* 0x000fe4000f8e003f */
[----:B------:R-:W-:-:S02]  /*f170*/  UIMAD UR18, UR9, UR7, URZ ;  /* 0x00000007091272a4 */ /* 0x000fc4000f8e023f */
[----:B------:R-:W-:Y:S01]  /*f180*/  ULOP3.LUT UR26, UR13, 0x2, URZ, 0xfc, !UPT ;  /* 0x000000020d1a7892 */ /* 0x000fe2000f8efc3f */
[C---:B0-----:R-:W-:Y:S01]  /*f190*/  LOP3.LUT P4, RZ, R2.reuse, 0x7f, RZ, 0xc0, !PT ;  /* 0x0000007f02ff7812 */ /* 0x041fe2000788c0ff */
[----:B------:R-:W-:Y:S01]  /*f1a0*/  UIADD3 UR18, UR23, UR18, URZ ;  /* 0x0000001217127290 */ /* 0x000fe2000fffe03f */
[----:B------:R-:W-:Y:S01]  /*f1b0*/  LOP3.LUT P0, RZ, R2, 0x1f, RZ, 0xc0, !PT ;  /* 0x0000001f02ff7812 */ /* 0x000fe2000780c0ff */
[----:B------:R-:W-:Y:S01]  /*f1c0*/  UIADD3 UR27, UR20, 0x1, URZ ;  /* 0x00000001141b7890 */ /* 0x000fe2000fffe03f */
[----:B------:R-:W-:Y:S02]  /*f1d0*/  ULDC.64 UR24, c[0x0][0x198] ;  /* 0x0000660000187ab9 */ /* 0x000fe40000000a00 */
[----:B------:R-:W-:-:S13]  /*f1e0*/  PLOP3.LUT P0, PT, P0, P4, PT, 0x8a, 0x0 ;  /* 0x000000000000781c */ /* 0x000fda0000709172 */
.L_x_309:
[----:B------:R-:W-:-:S03]  /*f1f0*/  UMOV UR7, 0xffffffff ;  /* 0xffffffff00077882 */ /* 0x000fc60000000000 */
[----:B------:R-:W-:Y:S05]  /*f200*/  BRA.DIV UR7, `(.L_x_298) ;  /* 0x0000000e07cc7947 */ /* 0x000fea000b800000 */
[----:B------:R-:W-:-:S13]  /*f210*/  ELECT P1, URZ, PT ;  /* 0x00000000003f782f */ /* 0x000fda0003820000 */
.L_x_320:
[----:B------:R-:W0:Y:S01]  /*f220*/  LDC R2, c[0x0][0x28c] ;  /* 0x0000a300ff027b82 */ /* 0x000e220000000800 */
[----:B------:R-:W-:Y:S01]  /*f230*/  BSSY B1, `(.L_x_299) ;  /* 0x0000038000017945 */ /* 0x000fe20003800000 */
[----:B0-----:R-:W-:-:S13]  /*f240*/  ISETP.LT.OR P1, PT, R2, 0x1, !P1 ;  /* 0x000000010200780c */ /* 0x001fda0004f21670 */
[----:B------:R-:W-:Y:S05]  /*f250*/  @P1 BRA `(.L_x_300) ;  /* 0x0000000000d41947 */ /* 0x000fea0003800000 */
[----:B------:R-:W-:Y:S02]  /*f260*/  IMAD.SHL.U32 R6, R6, 0x100, RZ ;  /* 0x0000010006067824 */ /* 0x000fe400078e00ff */
[----:B------:R-:W-:Y:S02]  /*f270*/  IMAD.SHL.U32 R7, R5, 0x80, RZ ;  /* 0x0000008005077824 */ /* 0x000fe400078e00ff */
[----:B------:R-:W-:Y:S02]  /*f280*/  IMAD.MOV.U32 R12, RZ, RZ, RZ ;  /* 0x000000ffff0c7224 */ /* 0x000fe400078e00ff */
[----:B------:R-:W-:Y:S02]  /*f290*/  IMAD.U32 R14, RZ, RZ, UR27 ;  /* 0x0000001bff0e7e24 */ /* 0x000fe4000f8e00ff */
[----:B------:R-:W-:Y:S02]  /*f2a0*/  IMAD.MOV.U32 R2, RZ, RZ, R0 ;  /* 0x000000ffff027224 */ /* 0x000fe400078e0000 */
[----:B------:R-:W-:-:S07]  /*f2b0*/  IMAD.MOV.U32 R3, RZ, RZ, R8 ;  /* 0x000000ffff037224 */ /* 0x000fce00078e0008 */
.L_x_304:
[----:B------:R-:W0:Y:S01]  /*f2c0*/  S2R R5, SR_CgaCtaId ;  /* 0x0000000000057919 */ /* 0x000e220000008800 */
[----:B------:R-:W-:-:S04]  /*f2d0*/  MOV R4, 0x400 ;  /* 0x0000040000047802 */ /* 0x000fc80000000f00 */
[----:B0-----:R-:W-:Y:S02]  /*f2e0*/  LEA R10, R5, R4, 0x18 ;  /* 0x00000004050a7211 */ /* 0x001fe400078ec0ff */
[----:B------:R-:W-:Y:S01]  /*f2f0*/  SHF.L.U32 R4, R2, 0x1f, RZ ;  /* 0x0000001f02047819 */ /* 0x000fe200000006ff */
[----:B------:R-:W0:Y:S02]  /*f300*/  @!P4 LDC R5, c[0x0][0x500] ;  /* 0x00014000ff05cb82 */ /* 0x000e240000000800 */
[----:B------:R-:W-:-:S04]  /*f310*/  IMAD R13, R3, 0x8, R10 ;  /* 0x00000008030d7824 */ /* 0x000fc800078e020a */
[----:B------:R-:W1:Y:S02]  /*f320*/  SYNCS.PHASECHK.TRANS64.TRYWAIT P1, [R13+URZ+0x20], R4 ;  /* 0x000020040d0075a7 */ /* 0x000e64000802017f */
[----:B-1----:R-:W-:Y:S05]  /*f330*/  @!P1 BRA `(.L_x_301) ;  /* 0x0000000c00a09947 */ /* 0x002fea0003800000 */
.L_x_321:
[----:B------:R-:W-:Y:S01]  /*f340*/  UPRMT UR7, UR26, 0x9910, URZ ;  /* 0x000099101a077896 */ /* 0x000fe2000800003f */
[----:B0-----:R0:W-:Y:S03]  /*f350*/  @!P4 SYNCS.ARRIVE.TRANS64 RZ, [R13+URZ], R5 ;  /* 0x000000050dffc9a7 */ /* 0x0011e6000800003f */
[----:B------:R-:W-:-:S06]  /*f360*/  UISETP.NE.AND UP0, UPT, UR7, 0x2, UPT ;  /* 0x000000020700788c */ /* 0x000fcc000bf05270 */
[----:B------:R-:W-:-:S13]  /*f370*/  PLOP3.LUT P1, PT, PT, PT, UP0, 0x80, 0x0 ;  /* 0x000000000000781c */ /* 0x000fda0003f2f008 */
[----:B0-----:R-:W-:Y:S05]  /*f380*/  @P1 BRA `(.L_x_302) ;  /* 0x0000000000041947 */ /* 0x001fea0003800000 */
[----:B------:R-:W-:Y:S01]  /*f390*/  BPT.TRAP 0x1 ;  /* 0x000000040000795c */ /* 0x000fe20000300000 */
.L_x_302:
[----:B------:R-:W-:Y:S05]  /*f3a0*/  @P0 BRA `(.L_x_303) ;  /* 0x0000000000040947 */ /* 0x000fea0003800000 */
[----:B------:R-:W-:Y:S01]  /*f3b0*/  BPT.TRAP 0x1 ;  /* 0x000000040000795c */ /* 0x000fe20000300000 */
.L_x_303:
[--C-:B-1----:R-:W-:Y:S01]  /*f3c0*/  IMAD R4, R3, 0x4000, R10.reuse ;  /* 0x0000400003047824 */ /* 0x102fe200078e020a */
[----:B------:R-:W-:Y:S01]  /*f3d0*/  R2UR UR9, R13 ;  /* 0x000000000d0972ca */ /* 0x000fe200000e0000 */
[----:B------:R-:W-:Y:S01]  /*f3e0*/  IMAD R10, R3, 0x8000, R10 ;  /* 0x00008000030a7824 */ /* 0x000fe200078e020a */
[----:B------:R-:W-:Y:S01]  /*f3f0*/  UIADD3 UR14, UP0, UR24, 0xf0, URZ ;  /* 0x000000f0180e7890 */ /* 0x000fe2000ff1e03f */
[----:B------:R-:W-:Y:S01]  /*f400*/  VIADD R14, R14, 0xffffffff ;  /* 0xffffffff0e0e7836 */ /* 0x000fe20000000000 */
[----:B------:R-:W-:Y:S01]  /*f410*/  R2UR UR7, R4 ;  /* 0x00000000040772ca */ /* 0x000fe200000e0000 */
[----:B------:R-:W-:Y:S01]  /*f420*/  UIADD3 UR28, UP1, UR24, 0x1f0, URZ ;  /* 0x000001f0181c7890 */ /* 0x000fe2000ff3e03f */
[----:B------:R-:W-:Y:S01]  /*f430*/  R2UR UR8, R10 ;  /* 0x000000000a0872ca */ /* 0x000fe200000e0000 */
[----:B------:R-:W-:Y:S01]  /*f440*/  UIADD3.X UR15, URZ, UR25, URZ, UP0, !UPT ;  /* 0x000000193f0f7290 */ /* 0x000fe200087fe43f */
[----:B------:R-:W-:Y:S01]  /*f450*/  R2UR UR11, R7 ;  /* 0x00000000070b72ca */ /* 0x000fe200000e0000 */
[----:B------:R-:W-:Y:S01]  /*f460*/  VIADD R3, R3, 0x1 ;  /* 0x0000000103037836 */ /* 0x000fe20000000000 */
[----:B------:R-:W-:Y:S01]  /*f470*/  R2UR UR10, R12 ;  /* 0x000000000c0a72ca */ /* 0x000fe200000e0000 */
[----:B------:R-:W-:Y:S01]  /*f480*/  UIADD3.X UR29, URZ, UR25, URZ, UP1, !UPT ;  /* 0x000000193f1d7290 */ /* 0x000fe20008ffe43f */
[----:B------:R-:W-:Y:S01]  /*f490*/  R2UR UR12, R11 ;  /* 0x000000000b0c72ca */ /* 0x000fe200000e0000 */
[----:B------:R-:W-:Y:S01]  /*f4a0*/  UMOV UR16, 0x0 ;  /* 0x0000000000107882 */ /* 0x000fe20000000000 */
[----:B------:R-:W-:Y:S01]  /*f4b0*/  R2UR UR21, R6 ;  /* 0x00000000061572ca */ /* 0x000fe200000e0000 */
[----:B------:R-:W-:Y:S01]  /*f4c0*/  UMOV UR17, 0x10000000 ;  /* 0x1000000000117882 */ /* 0x000fe20000000000 */
[----:B------:R-:W-:Y:S01]  /*f4d0*/  ISETP.GT.AND P2, PT, R14, 0x1, PT ;  /* 0x000000010e00780c */ /* 0x000fe20003f44270 */
[----:B------:R-:W-:Y:S01]  /*f4e0*/  UIADD3 UR7, UR7, 0x100, URZ ;  /* 0x0000010007077890 */ /* 0x000fe2000fffe03f */
[----:B------:R-:W-:Y:S01]  /*f4f0*/  ISETP.NE.AND P1, PT, R3, 0x4, PT ;  /* 0x000000040300780c */ /* 0x000fe20003f25270 */
[----:B------:R-:W-:Y:S01]  /*f500*/  UIADD3 UR19, UR8, 0x10100, URZ ;  /* 0x0001010008137890 */ /* 0x000fe2000fffe03f */
[----:B------:R-:W-:-:S02]  /*f510*/  VIADD R12, R12, 0x80 ;  /* 0x000000800c0c7836 */ /* 0x000fc40000000000 */
[----:B------:R-:W-:Y:S02]  /*f520*/  SEL R5, RZ, 0x1, P1 ;  /* 0x00000001ff057807 */ /* 0x000fe40000800000 */
[----:B------:R-:W-:Y:S01]  /*f530*/  UMOV UR8, UR7 ;  /* 0x0000000700087c82 */ /* 0x000fe20008000000 */
[----:B------:R-:W-:Y:S01]  /*f540*/  SEL R3, R3, RZ, P1 ;  /* 0x000000ff03037207 */ /* 0x000fe20000800000 */
[----:B------:R0:W-:Y:S01]  /*f550*/  UTMALDG.3D [UR8], [UR14], desc[UR16] ;  /* 0x000010080e0075b4 */ /* 0x0001e20008011000 */
[----:B------:R-:W-:Y:S01]  /*f560*/  LOP3.LUT R2, R2, R5, RZ, 0x3c, !PT ;  /* 0x0000000502027212 */ /* 0x000fe200078e3cff */
[----:B0-----:R-:W-:Y:S01]  /*f570*/  UMOV UR8, UR19 ;  /* 0x0000001300087c82 */ /* 0x001fe20008000000 */
[----:B------:R-:W-:Y:S02]  /*f580*/  UMOV UR11, UR21 ;  /* 0x00000015000b7c82 */ /* 0x000fe40008000000 */
[----:B------:R0:W-:Y:S02]  /*f590*/  UTMALDG.3D [UR8], [UR28], desc[UR16] ;  /* 0x000010081c0075b4 */ /* 0x0001e40008011000 */
[----:B0-----:R-:W-:Y:S05]  /*f5a0*/  @P2 BRA `(.L_x_304) ;  /* 0xfffffffc00442947 */ /* 0x001fea000383ffff */
.L_x_300:
[----:B------:R-:W-:Y:S05]  /*f5b0*/  BSYNC B1 ;  /* 0x0000000000017941 */ /* 0x000fea0003800000 */
.L_x_299:
[----:B------:R-:W2:Y:S01]  /*f5c0*/  LDL.LU R15, [R1+0x70] ;  /* 0x00007000010f7983 */ /* 0x000ea20000300800 */
[----:B------:R-:W-:Y:S01]  /*f5d0*/  LOP3.LUT P5, RZ, R9, 0xff, RZ, 0xc0, !PT ;  /* 0x000000ff09ff7812 */ /* 0x000fe200078ac0ff */
[----:B------:R-:W-:Y:S01]  /*f5e0*/  VIADD R8, R8, UR20 ;  /* 0x0000001408087c36 */ /* 0x000fe20008000000 */
[----:B------:R-:W-:Y:S01]  /*f5f0*/  ULDC.64 UR8, c[0x0][0x650] ;  /* 0x0001940000087ab9 */ /* 0x000fe20000000a00 */
[----:B------:R-:W3:Y:S01]  /*f600*/  LDL.LU R13, [R1+0x74] ;  /* 0x00007400010d7983 */ /* 0x000ee20000300800 */
[----:B------:R-:W-:Y:S01]  /*f610*/  IMAD.U32 R5, RZ, RZ, UR20 ;  /* 0x00000014ff057e24 */ /* 0x000fe2000f8e00ff */
[----:B------:R-:W-:Y:S01]  /*f620*/  BSSY B1, `(.L_x_305) ;  /* 0x000006f000017945 */ /* 0x000fe20003800000 */
[----:B------:R-:W-:Y:S01]  /*f630*/  ISETP.GT.U32.AND P1, PT, R8, 0x3, PT ;  /* 0x000000030800780c */ /* 0x000fe20003f24070 */
[----:B------:R-:W-:Y:S01]  /*f640*/  IMAD.MOV.U32 R6, RZ, RZ, -0x1 ;  /* 0xffffffffff067424 */ /* 0x000fe200078e00ff */
[----:B------:R-:W-:Y:S01]  /*f650*/  SHF.R.U32.HI R2, RZ, 0x2, R8 ;  /* 0x00000002ff027819 */ /* 0x000fe20000011608 */
[----:B------:R-:W-:Y:S01]  /*f660*/  IMAD.MOV.U32 R11, RZ, RZ, -0x1 ;  /* 0xffffffffff0b7424 */ /* 0x000fe200078e00ff */
[----:B------:R-:W-:Y:S01]  /*f670*/  ISETP.LT.U32.AND P1, PT, R5, 0x4, P1 ;  /* 0x000000040500780c */ /* 0x000fe20000f21070 */
[----:B------:R-:W-:Y:S01]  /*f680*/  IMAD.MOV.U32 R5, RZ, RZ, -0x1 ;  /* 0xffffffffff057424 */ /* 0x000fe200078e00ff */
[----:B------:R-:W-:Y:S01]  /*f690*/  LOP3.LUT R2, R2, 0x1, RZ, 0xc0, !PT ;  /* 0x0000000102027812 */ /* 0x000fe200078ec0ff */
[----:B------:R-:W0:Y:S01]  /*f6a0*/  @P5 S2R R4, SR_CgaCtaId ;  /* 0x0000000000045919 */ /* 0x000e220000008800 */
[----:B------:R-:W-:-:S02]  /*f6b0*/  @P5 MOV R3, 0x400 ;  /* 0x0000040000035802 */ /* 0x000fc40000000f00 */
[----:B------:R-:W-:Y:S01]  /*f6c0*/  ISETP.NE.U32.AND P2, PT, R2, 0x1, PT ;  /* 0x000000010200780c */ /* 0x000fe20003f45070 */
[----:B------:R-:W-:Y:S01]  /*f6d0*/  IMAD.U32 R2, RZ, RZ, UR20 ;  /* 0x00000014ff027e24 */ /* 0x000fe2000f8e00ff */
[----:B------:R-:W-:Y:S02]  /*f6e0*/  LOP3.LUT R8, R8, 0x3, RZ, 0xc0, !PT ;  /* 0x0000000308087812 */ /* 0x000fe400078ec0ff */
[----:B------:R-:W-:Y:S02]  /*f6f0*/  PRMT R9, RZ, 0x7610, R9 ;  /* 0x00007610ff097816 */ /* 0x000fe40000000009 */
[----:B------:R-:W-:-:S04]  /*f700*/  ISETP.GT.U32.AND P2, PT, R2, 0x3, !P2 ;  /* 0x000000030200780c */ /* 0x000fc80005744070 */
[----:B------:R-:W-:Y:S02]  /*f710*/  SEL R2, RZ, 0x1, !P2 ;  /* 0x00000001ff027807 */ /* 0x000fe40005000000 */
[----:B0-----:R-:W-:-:S04]  /*f720*/  @P5 LEA R3, R4, R3, 0x18 ;  /* 0x0000000304035211 */ /* 0x001fc800078ec0ff */
[----:B------:R0:W-:Y:S02]  /*f730*/  @P5 SYNCS.ARRIVE.TRANS64.A1T0 RZ, [R3+URZ+0x58], RZ ;  /* 0x000058ff03ff59a7 */ /* 0x0001e4000810003f */
[----:B0-----:R-:W-:-:S04]  /*f740*/  SEL R3, RZ, 0x1, !P1 ;  /* 0x00000001ff037807 */ /* 0x001fc80004800000 */
[----:B------:R-:W-:Y:S02]  /*f750*/  LOP3.LUT R0, R2, R0, R3, 0x96, !PT ;  /* 0x0000000002007212 */ /* 0x000fe400078e9603 */
[----:B------:R-:W-:Y:S02]  /*f760*/  PRMT R2, RZ, 0x7610, R2 ;  /* 0x00007610ff027816 */ /* 0x000fe40000000002 */
[----:B---3--:R-:W-:-:S04]  /*f770*/  IADD3 R13, P5, R13, UR22, RZ ;  /* 0x000000160d0d7c10 */ /* 0x008fc8000ffbe0ff */
[----:B--2---:R-:W-:Y:S01]  /*f780*/  IADD3.X R15, R15, UR18, RZ, P5, !PT ;  /* 0x000000120f0f7c10 */ /* 0x004fe2000affe4ff */
[----:B------:R0:W-:Y:S01]  /*f790*/  STL [R1+0x74], R13 ;  /* 0x0000740d01007387 */ /* 0x0001e20000100800 */
[----:B------:R-:W-:-:S03]  /*f7a0*/  ISETP.GE.U32.AND P5, PT, R13, UR8, PT ;  /* 0x000000080d007c0c */ /* 0x000fc6000bfa6070 */
[----:B------:R0:W-:Y:S01]  /*f7b0*/  STL [R1+0x70], R15 ;  /* 0x0000700f01007387 */ /* 0x0001e20000100800 */
[----:B------:R-:W-:-:S13]  /*f7c0*/  ISETP.GE.U32.AND.EX P1, PT, R15, UR9, PT, P5 ;  /* 0x000000090f007c0c */ /* 0x000fda000bf26150 */
[----:B0-----:R-:W-:Y:S05]  /*f7d0*/  @P1 BRA `(.L_x_306) ;  /* 0x00000004004c1947 */ /* 0x001fea0003800000 */
[----:B------:R-:W-:Y:S01]  /*f7e0*/  ULDC.64 UR8, c[0x0][0x628] ;  /* 0x00018a0000087ab9 */ /* 0x000fe20000000a00 */
[----:B------:R-:W0:Y:S01]  /*f7f0*/  S2R R12, SR_CTAID.X ;  /* 0x00000000000c7919 */ /* 0x000e220000002500 */
[----:B------:R-:W-:Y:S01]  /*f800*/  ISETP.NE.U32.AND P1, PT, RZ, UR8, PT ;  /* 0x00000008ff007c0c */ /* 0x000fe2000bf25070 */
[----:B------:R-:W-:Y:S01]  /*f810*/  ULDC UR10, c[0x0][0x630] ;  /* 0x00018c00000a7ab9 */ /* 0x000fe20000000800 */
[----:B------:R-:W-:Y:S01]  /*f820*/  IMAD.MOV.U32 R2, RZ, RZ, R13 ;  /* 0x000000ffff027224 */ /* 0x000fe200078e000d */
[----:B------:R-:W1:Y:S01]  /*f830*/  S2R R10, SR_CTAID.Y ;  /* 0x00000000000a7919 */ /* 0x000e620000002600 */
[----:B------:R-:W-:Y:S01]  /*f840*/  ISETP.NE.AND.EX P1, PT, RZ, UR9, PT, P1 ;  /* 0x00000009ff007c0c */ /* 0x000fe2000bf25310 */
[----:B------:R-:W-:-:S12]  /*f850*/  IMAD.MOV.U32 R3, RZ, RZ, R15 ;  /* 0x000000ffff037224 */ /* 0x000fd800078e000f */
[----:B------:R-:W-:Y:S05]  /*f860*/  @!P1 BRA `(.L_x_307) ;  /* 0x0000000000289947 */ /* 0x000fea0003800000 */
[----:B------:R-:W-:Y:S02]  /*f870*/  ULDC UR7, c[0x0][0x634] ;  /* 0x00018d0000077ab9 */ /* 0x000fe40000000800 */
[----:B------:R-:W-:-:S05]  /*f880*/  IADD3 R7, P1, R13, UR7, RZ ;  /* 0x000000070d077c10 */ /* 0x000fca000ff3e0ff */
[----:B------:R-:W-:-:S04]  /*f890*/  IMAD.X R11, RZ, RZ, R15, P1 ;  /* 0x000000ffff0b7224 */ /* 0x000fc800008e060f */
[----:B------:R-:W-:-:S04]  /*f8a0*/  IMAD.WIDE.U32 R4, R11, UR8, RZ ;  /* 0x000000080b047c25 */ /* 0x000fc8000f8e00ff */
[----:B------:R-:W-:-:S04]  /*f8b0*/  IMAD.WIDE.U32 R4, P1, R7, UR9, R4 ;  /* 0x0000000907047c25 */ /* 0x000fc8000f820004 */
[----:B------:R-:W-:-:S04]  /*f8c0*/  IMAD.WIDE.U32 R6, R7, UR8, RZ ;  /* 0x0000000807067c25 */ /* 0x000fc8000f8e00ff */
[----:B------:R-:W-:Y:S01]  /*f8d0*/  IMAD.X R3, RZ, RZ, RZ, P1 ;  /* 0x000000ffff037224 */ /* 0x000fe200008e06ff */
[----:B------:R-:W-:Y:S01]  /*f8e0*/  IADD3 RZ, P1, R7, R4, RZ ;  /* 0x0000000407ff7210 */ /* 0x000fe20007f3e0ff */
[----:B------:R-:W-:-:S04]  /*f8f0*/  IMAD.MOV.U32 R2, RZ, RZ, R5 ;  /* 0x000000ffff027224 */ /* 0x000fc800078e0005 */
[----:B------:R-:W-:-:S08]  /*f900*/  IMAD.WIDE.U32.X R2, R11, UR9, R2, P1 ;  /* 0x000000090b027c25 */ /* 0x000fd000088e0402 */
.L_x_307:
[--C-:B------:R-:W-:Y:S01]  /*f910*/  SHF.R.U64 R11, R2, UR10, R3.reuse ;  /* 0x0000000a020b7c19 */ /* 0x100fe20008001203 */
[----:B------:R-:W-:Y:S01]  /*f920*/  ULDC.64 UR8, c[0x0][0x620] ;  /* 0x0001880000087ab9 */ /* 0x000fe20000000a00 */
[----:B------:R-:W-:Y:S01]  /*f930*/  SHF.R.U32.HI R2, RZ, UR10, R3 ;  /* 0x0000000aff027c19 */ /* 0x000fe20008011603 */
[----:B------:R-:W-:Y:S01]  /*f940*/  IMAD.MOV.U32 R3, RZ, RZ, R15 ;  /* 0x000000ffff037224 */ /* 0x000fe200078e000f */
[----:B------:R-:W-:Y:S01]  /*f950*/  IADD3 R5, P1, RZ, -R11, RZ ;  /* 0x8000000bff057210 */ /* 0x000fe20007f3e0ff */
[----:B------:R-:W-:Y:S01]  /*f960*/  ULDC UR7, c[0x0][0x150] ;  /* 0x0000540000077ab9 */ /* 0x000fe20000000800 */
[----:B0-----:R-:W-:Y:S01]  /*f970*/  I2FP.F32.U32 R6, R12 ;  /* 0x0000000c00067245 */ /* 0x001fe20000201000 */
[----:B------:R-:W0:Y:S01]  /*f980*/  LDC R7, c[0x0][0x144] ;  /* 0x00005100ff077b82 */ /* 0x000e220000000800 */
[----:B------:R-:W-:Y:S01]  /*f990*/  ULDC.64 UR10, c[0x0][0x640] ;  /* 0x00019000000a7ab9 */ /* 0x000fe20000000a00 */
[----:B------:R-:W-:Y:S01]  /*f9a0*/  IMAD.X R2, RZ, RZ, ~R2, P1 ;  /* 0x000000ffff027224 */ /* 0x000fe200008e0e02 */
[----:B------:R-:W-:Y:S01]  /*f9b0*/  ISETP.NE.U32.AND P1, PT, RZ, UR10, PT ;  /* 0x0000000aff007c0c */ /* 0x000fe2000bf25070 */
[----:B------:R-:W-:Y:S01]  /*f9c0*/  FMUL R6, R6, UR7 ;  /* 0x0000000706067c20 */ /* 0x000fe20008400000 */
[----:B------:R-:W-:Y:S01]  /*f9d0*/  ULDC UR7, c[0x0][0x618] ;  /* 0x0001860000077ab9 */ /* 0x000fe20000000800 */
[----:B------:R-:W-:Y:S01]  /*f9e0*/  IMAD R4, R2, UR8, RZ ;  /* 0x0000000802047c24 */ /* 0x000fe2000f8e02ff */
[----:B------:R-:W-:Y:S01]  /*f9f0*/  ISETP.NE.AND.EX P1, PT, RZ, UR11, PT, P1 ;  /* 0x0000000bff007c0c */ /* 0x000fe2000bf25310 */
[----:B------:R-:W-:Y:S01]  /*fa00*/  IMAD.MOV.U32 R2, RZ, RZ, R13 ;  /* 0x000000ffff027224 */ /* 0x000fe200078e000d */
[----:B------:R-:W2:Y:S01]  /*fa10*/  LDC R15, c[0x0][0x148] ;  /* 0x00005200ff0f7b82 */ /* 0x000ea20000000800 */
[----:B------:R-:W3:Y:S02]  /*fa20*/  F2I.U32.TRUNC.NTZ R6, R6 ;  /* 0x0000000600067305 */ /* 0x000ee4000020f000 */
[----:B------:R-:W-:Y:S01]  /*fa30*/  IMAD.WIDE.U32 R2, R5, UR8, R2 ;  /* 0x0000000805027c25 */ /* 0x000fe2000f8e0002 */
[----:B------:R-:W-:-:S03]  /*fa40*/  ULDC UR8, c[0x0][0x154] ;  /* 0x0000550000087ab9 */ /* 0x000fc60000000800 */
[----:B------:R-:W-:Y:S01]  /*fa50*/  IMAD R5, R5, UR9, R4 ;  /* 0x0000000905057c24 */ /* 0x000fe2000f8e0204 */
[----:B------:R-:W-:-:S03]  /*fa60*/  ULDC UR9, c[0x0][0x608] ;  /* 0x0001820000097ab9 */ /* 0x000fc60000000800 */
[----:B------:R-:W-:-:S05]  /*fa70*/  IMAD.IADD R3, R3, 0x1, R5 ;  /* 0x0000000103037824 */ /* 0x000fca00078e0205 */
[----:B------:R-:W-:Y:S01]  /*fa80*/  SHF.R.U64 R13, R2, UR7, R3 ;  /* 0x00000007020d7c19 */ /* 0x000fe20008001203 */
[----:B---3--:R-:W-:Y:S01]  /*fa90*/  IMAD.MOV R6, RZ, RZ, -R6 ;  /* 0x000000ffff067224 */ /* 0x008fe200078e0a06 */
[----:B-1----:R-:W-:-:S03]  /*faa0*/  I2FP.F32.U32 R2, R10 ;  /* 0x0000000a00027245 */ /* 0x002fc60000201000 */
[----:B0-----:R-:W-:Y:S02]  /*fab0*/  IMAD R19, R7, R6, R12 ;  /* 0x0000000607137224 */ /* 0x001fe400078e020c */
[----:B------:R-:W-:Y:S01]  /*fac0*/  FMUL R4, R2, UR8 ;  /* 0x0000000802047c20 */ /* 0x000fe20008400000 */
[----:B------:R-:W-:Y:S01]  /*fad0*/  SHF.R.U32.HI R2, RZ, UR7, R3 ;  /* 0x00000007ff027c19 */ /* 0x000fe20008011603 */
[----:B------:R-:W-:Y:S02]  /*fae0*/  ULDC UR7, c[0x0][0x658] ;  /* 0x0001960000077ab9 */ /* 0x000fe40000000800 */
[----:B------:R0:W1:Y:S01]  /*faf0*/  F2I.U32.TRUNC.NTZ R18, R4 ;  /* 0x0000000400127305 */ /* 0x000062000020f000 */
[--C-:B------:R-:W-:Y:S02]  /*fb00*/  SHF.R.U64 R16, R13, UR9, R2.reuse ;  /* 0x000000090d107c19 */ /* 0x100fe40008001202 */
[----:B------:R-:W-:-:S04]  /*fb10*/  SHF.R.U32.HI R3, RZ, UR9, R2 ;  /* 0x00000009ff037c19 */ /* 0x000fc80008011602 */
[--C-:B------:R-:W-:Y:S02]  /*fb20*/  SHF.R.U64 R14, R16, UR7, R3.reuse ;  /* 0x00000007100e7c19 */ /* 0x100fe40008001203 */
[----:B------:R-:W-:-:S03]  /*fb30*/  SHF.R.U32.HI R3, RZ, UR7, R3 ;  /* 0x00000007ff037c19 */ /* 0x000fc60008011603 */
[----:B------:R-:W-:Y:S01]  /*fb40*/  IMAD.MOV.U32 R2, RZ, RZ, R14 ;  /* 0x000000ffff027224 */ /* 0x000fe200078e000e */
[----:B0-2---:R-:W-:Y:S06]  /*fb50*/  @!P1 BRA `(.L_x_308) ;  /* 0x0000000000289947 */ /* 0x005fec0003800000 */
        /* <DEDUP_REMOVED lines=10> */
.L_x_308:
[----:B------:R-:W-:Y:S01]  /*fc00*/  ULDC UR7, c[0x0][0x648] ;  /* 0x0001920000077ab9 */ /* 0x000fe20000000800 */
[----:B-1----:R-:W-:Y:S01]  /*fc10*/  IMAD.MOV R18, RZ, RZ, -R18 ;  /* 0x000000ffff127224 */ /* 0x002fe200078e0a12 */
[----:B------:R-:W-:Y:S01]  /*fc20*/  SHF.R.U64 R3, R2, UR7, R3 ;  /* 0x0000000702037c19 */ /* 0x000fe20008001203 */
[----:B------:R-:W-:Y:S01]  /*fc30*/  ULDC UR7, c[0x0][0x638] ;  /* 0x00018e0000077ab9 */ /* 0x000fe20000000800 */
[----:B------:R-:W-:Y:S01]  /*fc40*/  LOP3.LUT R2, R16, UR6, RZ, 0xc0, !PT ;  /* 0x0000000610027c12 */ /* 0x000fe2000f8ec0ff */
[----:B------:R-:W-:Y:S01]  /*fc50*/  @P3 IMAD R19, R15, R18, R10 ;  /* 0x000000120f133224 */ /* 0x000fe200078e020a */
[----:B------:R-:W-:Y:S01]  /*fc60*/  LOP3.LUT R13, R13, UR4, RZ, 0xc0, !PT ;  /* 0x000000040d0d7c12 */ /* 0x000fe2000f8ec0ff */
[----:B------:R-:W-:Y:S01]  /*fc70*/  IMAD.MOV R5, RZ, RZ, -R3 ;  /* 0x000000ffff057224 */ /* 0x000fe200078e0a03 */
[----:B------:R-:W-:Y:S01]  /*fc80*/  ULDC UR8, c[0x0][0x610] ;  /* 0x0001840000087ab9 */ /* 0x000fe20000000800 */
[----:B------:R-:W-:Y:S02]  /*fc90*/  IMAD R2, R3, UR5, R2 ;  /* 0x0000000503027c24 */ /* 0x000fe4000f8e0202 */
[----:B------:R-:W-:Y:S01]  /*fca0*/  IMAD R14, R5, UR7, R14 ;  /* 0x00000007050e7c24 */ /* 0x000fe2000f8e020e */
[----:B------:R-:W-:Y:S01]  /*fcb0*/  ULDC UR7, c[0x0][0x600] ;  /* 0x0001800000077ab9 */ /* 0x000fe20000000800 */
[----:B------:R-:W-:-:S02]  /*fcc0*/  IMAD R5, R2, UR8, R19 ;  /* 0x0000000802057c24 */ /* 0x000fc4000f8e0213 */
[----:B------:R-:W-:Y:S02]  /*fcd0*/  IMAD R14, R14, UR7, R13 ;  /* 0x000000070e0e7c24 */ /* 0x000fe4000f8e020d */
[----:B------:R-:W-:-:S03]  /*fce0*/  IMAD.MOV.U32 R2, RZ, RZ, 0x1 ;  /* 0x00000001ff027424 */ /* 0x000fc600078e00ff */
[----:B------:R-:W-:Y:S02]  /*fcf0*/  SEL R6, R14, R5, !P3 ;  /* 0x000000050e067207 */ /* 0x000fe40005800000 */
[----:B------:R-:W-:-:S07]  /*fd00*/  SEL R5, R5, R14, !P3 ;  /* 0x0000000e05057207 */ /* 0x000fce0005800000 */
.L_x_306:
[----:B------:R-:W-:Y:S05]  /*fd10*/  BSYNC B1 ;  /* 0x0000000000017941 */ /* 0x000fea0003800000 */
.L_x_305:
[----:B------:R-:W-:-:S13]  /*fd20*/  LOP3.LUT P1, RZ, R2, 0xff, RZ, 0xc0, !PT ;  /* 0x000000ff02ff7812 */ /* 0x000fda000782c0ff */
[----:B------:R-:W-:Y:S05]  /*fd30*/  @P1 BRA `(.L_x_309) ;  /* 0xfffffff4002c1947 */ /* 0x000fea000383ffff */
[----:B------:R-:W-:Y:S05]  /*fd40*/  BSYNC B0 ;  /* 0x0000000000007941 */ /* 0x000fea0003800000 */
.L_x_297:
[----:B------:R-:W-:-:S03]  /*fd50*/  UMOV UR7, 0xffffffff ;  /* 0xffffffff00077882 */ /* 0x000fc60000000000 */
[----:B------:R-:W-:Y:S05]  /*fd60*/  BRA.DIV UR7, `(.L_x_310) ;  /* 0x0000000607287947 */ /* 0x000fea000b800000 */
[----:B------:R-:W-:-:S13]  /*fd70*/  ELECT P0, URZ, PT ;  /* 0x00000000003f782f */ /* 0x000fda0003800000 */
.L_x_324:
[----:B------:R-:W-:Y:S04]  /*fd80*/  BSSY B0, `(.L_x_311) ;  /* 0x000002c000007945 */ /* 0x000fe80003800000 */
[----:B------:R-:W-:Y:S05]  /*fd90*/  @!P0 BRA `(.L_x_312) ;  /* 0x0000000000a88947 */ /* 0x000fea0003800000 */
[----:B------:R-:W-:-:S04]  /*fda0*/  ULOP3.LUT UR7, UR13, 0x2, URZ, 0xfc, !UPT ;  /* 0x000000020d077892 */ /* 0x000fc8000f8efc3f */
[----:B------:R-:W-:-:S06]  /*fdb0*/  UISETP.NE.AND UP0, UPT, UR7, 0x3, UPT ;  /* 0x000000030700788c */ /* 0x000fcc000bf05270 */
[----:B------:R-:W-:-:S13]  /*fdc0*/  PLOP3.LUT P0, PT, PT, PT, UP0, 0x80, 0x0 ;  /* 0x000000000000781c */ /* 0x000fda0003f0f008 */
[----:B------:R-:W-:Y:S05]  /*fdd0*/  @!P0 BRA `(.L_x_313) ;  /* 0x0000000000048947 */ /* 0x000fea0003800000 */
[----:B------:R-:W-:Y:S01]  /*fde0*/  BPT.TRAP 0x1 ;  /* 0x000000040000795c */ /* 0x000fe20000300000 */
.L_x_313:
[----:B------:R-:W0:Y:S01]  /*fdf0*/  S2R R3, SR_CgaCtaId ;  /* 0x0000000000037919 */ /* 0x000e220000008800 */
[----:B------:R-:W-:-:S04]  /*fe00*/  MOV R2, 0x400 ;  /* 0x0000040000027802 */ /* 0x000fc80000000f00 */
[----:B0-----:R-:W-:Y:S02]  /*fe10*/  LEA R3, R3, R2, 0x18 ;  /* 0x0000000203037211 */ /* 0x001fe400078ec0ff */
[----:B------:R-:W-:-:S03]  /*fe20*/  SHF.L.U32 R2, R0, 0x1f, RZ ;  /* 0x0000001f00027819 */ /* 0x000fc600000006ff */
[----:B------:R-:W-:-:S04]  /*fe30*/  VIADD R3, R3, 0x20 ;  /* 0x0000002003037836 */ /* 0x000fc80000000000 */
[C---:B------:R-:W-:Y:S02]  /*fe40*/  IMAD R7, R8.reuse, 0x8, R3 ;  /* 0x0000000808077824 */ /* 0x040fe400078e0203 */
[----:B------:R-:W-:Y:S02]  /*fe50*/  VIADD R8, R8, 0x1 ;  /* 0x0000000108087836 */ /* 0x000fe40000000000 */
[----:B------:R-:W0:Y:S03]  /*fe60*/  SYNCS.PHASECHK.TRANS64.TRYWAIT P0, [R7+URZ], R2 ;  /* 0x00000002070075a7 */ /* 0x000e26000800017f */
[----:B------:R-:W-:-:S04]  /*fe70*/  ISETP.NE.AND P1, PT, R8, 0x4, PT ;  /* 0x000000040800780c */ /* 0x000fc80003f25270 */
[----:B------:R-:W-:Y:S02]  /*fe80*/  SEL R5, RZ, 0x1, P1 ;  /* 0x00000001ff057807 */ /* 0x000fe40000800000 */
[----:B------:R-:W-:Y:S02]  /*fe90*/  SEL R8, R8, RZ, P1 ;  /* 0x000000ff08087207 */ /* 0x000fe40000800000 */
[----:B------:R-:W-:-:S03]  /*fea0*/  LOP3.LUT R5, R0, R5, RZ, 0x3c, !PT ;  /* 0x0000000500057212 */ /* 0x000fc600078e3cff */
[----:B------:R-:W-:Y:S01]  /*feb0*/  IMAD R9, R8, 0x8, R3 ;  /* 0x0000000808097824 */ /* 0x000fe200078e0203 */
[----:B------:R-:W-:Y:S01]  /*fec0*/  SHF.L.U32 R4, R5, 0x1f, RZ ;  /* 0x0000001f05047819 */ /* 0x000fe200000006ff */
[----:B0-----:R-:W-:Y:S06]  /*fed0*/  @!P0 BRA `(.L_x_314) ;  /* 0x0000000000f08947 */ /* 0x001fec0003800000 */
.L_x_325:
[----:B------:R-:W1:Y:S01]  /*fee0*/  SYNCS.PHASECHK.TRANS64.TRYWAIT P0, [R9+URZ], R4 ;  /* 0x00000004090075a7 */ /* 0x000e62000800017f */
[----:B------:R-:W-:-:S05]  /*fef0*/  VIADD R0, R8, 0x1 ;  /* 0x0000000108007836 */ /* 0x000fca0000000000 */
[----:B------:R-:W-:-:S04]  /*ff00*/  ISETP.NE.AND P1, PT, R0, 0x4, PT ;  /* 0x000000040000780c */ /* 0x000fc80003f25270 */
[----:B0-----:R-:W-:Y:S02]  /*ff10*/  SEL R2, RZ, 0x1, P1 ;  /* 0x00000001ff027807 */ /* 0x001fe40000800000 */
[----:B------:R-:W-:Y:S02]  /*ff20*/  SEL R0, R0, RZ, P1 ;  /* 0x000000ff00007207 */ /* 0x000fe40000800000 */
[----:B------:R-:W-:-:S03]  /*ff30*/  LOP3.LUT R7, R5, R2, RZ, 0x3c, !PT ;  /* 0x0000000205077212 */ /* 0x000fc600078e3cff */
[----:B------:R-:W-:Y:S01]  /*ff40*/  IMAD R6, R0, 0x8, R3 ;  /* 0x0000000800067824 */ /* 0x000fe200078e0203 */
[----:B------:R-:W-:Y:S01]  /*ff50*/  SHF.L.U32 R5, R7, 0x1f, RZ ;  /* 0x0000001f07057819 */ /* 0x000fe200000006ff */
[----:B-1----:R-:W-:Y:S06]  /*ff60*/  @!P0 BRA `(.L_x_315) ;  /* 0x0000000000e08947 */ /* 0x002fec0003800000 */
.L_x_326:
[----:B------:R-:W1:Y:S01]  /*ff70*/  SYNCS.PHASECHK.TRANS64.TRYWAIT P0, [R6+URZ], R5 ;  /* 0x00000005060075a7 */ /* 0x000e62000800017f */
[----:B------:R-:W-:-:S05]  /*ff80*/  VIADD R0, R0, 0x1 ;  /* 0x0000000100007836 */ /* 0x000fca0000000000 */
[----:B------:R-:W-:-:S04]  /*ff90*/  ISETP.NE.AND P1, PT, R0, 0x4, PT ;  /* 0x000000040000780c */ /* 0x000fc80003f25270 */
[----:B------:R-:W-:Y:S02]  /*ffa0*/  SEL R2, RZ, 0x1, P1 ;  /* 0x00000001ff027807 */ /* 0x000fe40000800000 */
[----:B------:R-:W-:Y:S02]  /*ffb0*/  SEL R0, R0, RZ, P1 ;  /* 0x000000ff00007207 */ /* 0x000fe40000800000 */
[----:B------:R-:W-:Y:S01]  /*ffc0*/  LOP3.LUT R2, R7, R2, RZ, 0x3c, !PT ;  /* 0x0000000207027212 */ /* 0x000fe200078e3cff */
[----:B-1----:R-:W-:Y:S06]  /*ffd0*/  @!P0 BRA `(.L_x_316) ;  /* 0x0000000000d88947 */ /* 0x002fec0003800000 */
.L_x_327:
[----:B------:R-:W-:Y:S01]  /*ffe0*/  IMAD R3, R0, 0x8, R3 ;  /* 0x0000000800037824 */ /* 0x000fe200078e0203 */
[----:B------:R-:W-:-:S07]  /*fff0*/  SHF.L.U32 R0, R2, 0x1f, RZ ;  /* 0x0000001f02007819 */ /* 0x000fce00000006ff */
.L_x_317:
[----:B--2---:R2:W3:Y:S02]  /*10000*/  SYNCS.PHASECHK.TRANS64.TRYWAIT P0, [R3+URZ], R0 ;  /* 0x00000000030075a7 */ /* 0x0044e4000800017f */
[----:B---3--:R-:W-:Y:S05]  /*10010*/  @!P0 NANOSLEEP.SYNCS 0x989680 ;  /* 0x009896800000895d */ /* 0x008fea0003900000 */
[----:B------:R-:W3:Y:S02]  /*10020*/  @!P0 SYNCS.PHASECHK.TRANS64 P0, [R3+URZ], R0 ;  /* 0x00000000030085a7 */ /* 0x000ee4000800007f */
[----:B---3--:R-:W-:Y:S05]  /*10030*/  @!P0 BRA `(.L_x_317) ;  /* 0xfffffffc00f08947 */ /* 0x008fea000383ffff */
.L_x_312:
[----:B------:R-:W-:Y:S05]  /*10040*/  BSYNC B0 ;  /* 0x0000000000007941 */ /* 0x000fea0003800000 */
.L_x_311:
[----:B------:R-:W-:Y:S05]  /*10050*/  EXIT ;  /* 0x000000000000794d */ /* 0x000fea0003800000 */
.L_x_17:
[----:B-1----:R-:W-:-:S04]  /*10060*/  IMAD.U32 R3, RZ, RZ, UR6 ;  /* 0x00000006ff037e24 */ /* 0x002fc8000f8e00ff */
[----:B------:R1:W2:Y:S03]  /*10070*/  SYNCS.PHASECHK.TRANS64.TRYWAIT P0, [R3+URZ], R0 ;  /* 0x00000000030075a7 */ /* 0x0002a6000800017f */
[----:B--2---:R-:W-:Y:S05]  /*10080*/  @!P0 NANOSLEEP.SYNCS 0x989680 ;  /* 0x009896800000895d */ /* 0x004fea0003900000 */
[----:B------:R-:W2:Y:S02]  /*10090*/  @!P0 SYNCS.PHASECHK.TRANS64 P0, [R3+URZ], R0 ;  /* 0x00000000030085a7 */ /* 0x000ea4000800007f */
[----:B--2---:R-:W-:Y:S05]  /*100a0*/  @!P0 BRA `(.L_x_17) ;  /* 0xfffffffc00ec8947 */ /* 0x004fea000383ffff */
[----:B------:R-:W-:Y:S05]  /*100b0*/  BRA `(.L_x_16) ;  /* 0xffffff1800a47947 */ /* 0x000fea000383ffff */
.L_x_23:
[----:B-----5:R2:W-:Y:S02]  /*100c0*/  STL [R1+0x80], R0 ;  /* 0x0000800001007387 */ /* 0x0205e40000100800 */
[----:B--2---:R-:W-:-:S04]  /*100d0*/  IMAD.U32 R0, RZ, RZ, UR9 ;  /* 0x00000009ff007e24 */ /* 0x004fc8000f8e00ff */
[----:B------:R2:W3:Y:S03]  /*100e0*/  SYNCS.PHASECHK.TRANS64.TRYWAIT P0, [R0+URZ], R229 ;  /* 0x000000e5000075a7 */ /* 0x0004e6000800017f */
[----:B---3--:R-:W-:Y:S05]  /*100f0*/  @!P0 NANOSLEEP.SYNCS 0x989680 ;  /* 0x009896800000895d */ /* 0x008fea0003900000 */
[----:B------:R2:W3:Y:S02]  /*10100*/  @!P0 SYNCS.PHASECHK.TRANS64 P0, [R0+URZ], R229 ;  /* 0x000000e5000085a7 */ /* 0x0004e4000800007f */
[----:B--2---:R2:W5:Y:S02]  /*10110*/  LDL.LU R0, [R1+0x80] ;  /* 0x0000800001007983 */ /* 0x0045640000300800 */
[----:B--23--:R-:W-:Y:S05]  /*10120*/  @!P0 BRA `(.L_x_23) ;  /* 0xfffffffc00e48947 */ /* 0x00cfea000383ffff */
[----:B------:R-:W-:Y:S05]  /*10130*/  BRA `(.L_x_22) ;  /* 0xffffff2c00447947 */ /* 0x000fea000383ffff */
.L_x_298:
[----:B------:R-:W-:Y:S01]  /*10140*/  BSSY B1, `(.L_x_318) ;  /* 0x0000006000017945 */ /* 0x000fe20003800000 */
[----:B------:R-:W-:-:S07]  /*10150*/  IMAD.MOV.U32 R2, RZ, RZ, -0x1 ;  /* 0xffffffffff027424 */ /* 0x000fce00078e00ff */
[----:B------:R-:W-:Y:S05]  /*10160*/  WARPSYNC.COLLECTIVE R2, `(.L_x_319) ;  /* 0x00000000020c7348 */ /* 0x000fea0003c00000 */
[----:B------:R-:W-:Y:S02]  /*10170*/  ELECT P1, UR62, PT ;  /* 0x00000000003e782f */ /* 0x000fe40003820000 */
[----:B------:R-:W-:Y:S01]  /*10180*/  MOV R2, UR62 ;  /* 0x0000003e00027c02 */ /* 0x000fe20008000f00 */
[----:B------:R-:W-:Y:S10]  /*10190*/  ENDCOLLECTIVE ;  /* 0x000000000000791b */ /* 0x000ff40003800000 */
.L_x_319:
[----:B------:R-:W-:Y:S05]  /*101a0*/  BSYNC B1 ;  /* 0x0000000000017941 */ /* 0x000fea0003800000 */
.L_x_318:
[----:B------:R-:W-:Y:S05]  /*101b0*/  BRA `(.L_x_320) ;  /* 0xfffffff000187947 */ /* 0x000fea000383ffff */
.L_x_301:
[----:B-1----:R1:W2:Y:S02]  /*101c0*/  SYNCS.PHASECHK.TRANS64.TRYWAIT P1, [R13+URZ+0x20], R4 ;  /* 0x000020040d0075a7 */ /* 0x0022a4000802017f */
[----:B--2---:R-:W-:Y:S05]  /*101d0*/  @!P1 NANOSLEEP.SYNCS 0x989680 ;  /* 0x009896800000995d */ /* 0x004fea0003900000 */
[----:B------:R-:W2:Y:S02]  /*101e0*/  @!P1 SYNCS.PHASECHK.TRANS64 P1, [R13+URZ+0x20], R4 ;  /* 0x000020040d0095a7 */ /* 0x000ea4000802007f */
[----:B--2---:R-:W-:Y:S05]  /*101f0*/  @!P1 BRA `(.L_x_301) ;  /* 0xfffffffc00f09947 */ /* 0x004fea000383ffff */
[----:B------:R-:W-:Y:S05]  /*10200*/  BRA `(.L_x_321) ;  /* 0xfffffff0004c7947 */ /* 0x000fea000383ffff */
.L_x_310:
[----:B------:R-:W-:Y:S01]  /*10210*/  BSSY B0, `(.L_x_322) ;  /* 0x0000006000007945 */ /* 0x000fe20003800000 */
[----:B------:R-:W-:-:S07]  /*10220*/  IMAD.MOV.U32 R2, RZ, RZ, -0x1 ;  /* 0xffffffffff027424 */ /* 0x000fce00078e00ff */
[----:B------:R-:W-:Y:S05]  /*10230*/  WARPSYNC.COLLECTIVE R2, `(.L_x_323) ;  /* 0x00000000020c7348 */ /* 0x000fea0003c00000 */
[----:B------:R-:W-:Y:S02]  /*10240*/  ELECT P1, UR62, PT ;  /* 0x00000000003e782f */ /* 0x000fe40003820000 */
[----:B------:R-:W-:Y:S01]  /*10250*/  MOV R2, UR62 ;  /* 0x0000003e00027c02 */ /* 0x000fe20008000f00 */
[----:B------:R-:W-:Y:S10]  /*10260*/  ENDCOLLECTIVE ;  /* 0x000000000000791b */ /* 0x000ff40003800000 */
.L_x_323:
[----:B------:R-:W-:Y:S05]  /*10270*/  BSYNC B0 ;  /* 0x0000000000007941 */ /* 0x000fea0003800000 */
.L_x_322:
[----:B------:R-:W-:Y:S01]  /*10280*/  PLOP3.LUT P0, PT, P1, PT, PT, 0x80, 0x0 ;  /* 0x000000000000781c */ /* 0x000fe20000f0f070 */
[----:B------:R-:W-:-:S12]  /*10290*/  BRA `(.L_x_324) ;  /* 0xfffffff800b87947 */ /* 0x000fd8000383ffff */
.L_x_314:
[----:B0-----:R0:W1:Y:S02]  /*102a0*/  SYNCS.PHASECHK.TRANS64.TRYWAIT P0, [R7+URZ], R2 ;  /* 0x00000002070075a7 */ /* 0x001064000800017f */
[----:B-1----:R-:W-:Y:S05]  /*102b0*/  @!P0 NANOSLEEP.SYNCS 0x989680 ;  /* 0x009896800000895d */ /* 0x002fea0003900000 */
[----:B------:R-:W1:Y:S02]  /*102c0*/  @!P0 SYNCS.PHASECHK.TRANS64 P0, [R7+URZ], R2 ;  /* 0x00000002070085a7 */ /* 0x000e64000800007f */
[----:B-1----:R-:W-:Y:S05]  /*102d0*/  @!P0 BRA `(.L_x_314) ;  /* 0xfffffffc00f08947 */ /* 0x002fea000383ffff */
[----:B------:R-:W-:Y:S05]  /*102e0*/  BRA `(.L_x_325) ;  /* 0xfffffff800fc7947 */ /* 0x000fea000383ffff */
.L_x_315:
[----:B0-----:R0:W1:Y:S02]  /*102f0*/  SYNCS.PHASECHK.TRANS64.TRYWAIT P0, [R9+URZ], R4 ;  /* 0x00000004090075a7 */ /* 0x001064000800017f */
[----:B-1----:R-:W-:Y:S05]  /*10300*/  @!P0 NANOSLEEP.SYNCS 0x989680 ;  /* 0x009896800000895d */ /* 0x002fea0003900000 */
[----:B------:R-:W1:Y:S02]  /*10310*/  @!P0 SYNCS.PHASECHK.TRANS64 P0, [R9+URZ], R4 ;  /* 0x00000004090085a7 */ /* 0x000e64000800007f */
[----:B-1----:R-:W-:Y:S05]  /*10320*/  @!P0 BRA `(.L_x_315) ;  /* 0xfffffffc00f08947 */ /* 0x002fea000383ffff */
[----:B------:R-:W-:Y:S05]  /*10330*/  BRA `(.L_x_326) ;  /* 0xfffffffc000c7947 */ /* 0x000fea000383ffff */
.L_x_316:
[----:B-1----:R1:W2:Y:S02]  /*10340*/  SYNCS.PHASECHK.TRANS64.TRYWAIT P0, [R6+URZ], R5 ;  /* 0x00000005060075a7 */ /* 0x0022a4000800017f */
[----:B--2---:R-:W-:Y:S05]  /*10350*/  @!P0 NANOSLEEP.SYNCS 0x989680 ;  /* 0x009896800000895d */ /* 0x004fea0003900000 */
[----:B------:R-:W2:Y:S02]  /*10360*/  @!P0 SYNCS.PHASECHK.TRANS64 P0, [R6+URZ], R5 ;  /* 0x00000005060085a7 */ /* 0x000ea4000800007f */
[----:B--2---:R-:W-:Y:S05]  /*10370*/  @!P0 BRA `(.L_x_316) ;  /* 0xfffffffc00f08947 */ /* 0x004fea000383ffff */
[----:B------:R-:W-:Y:S05]  /*10380*/  BRA `(.L_x_327) ;  /* 0xfffffffc00147947 */ /* 0x000fea000383ffff */
.L_x_328:
[----:B------:R-:W-:-:S00]  /*10390*/  BRA `(.L_x_328) ;  /* 0xfffffffc00fc7947 */ /* 0x000fc0000383ffff */
[----:B------:R-:W-:-:S00]  /*103a0*/  NOP ;  /* 0x0000000000007918 */ /* 0x000fc00000000000 */
        /* <DEDUP_REMOVED lines=13> */
.L_x_329:


//--------------------- .nv.shared._ZN7cutlass13device_kernelINS_4gemm6kernel13GemmUniversalIN4cute5tupleIJiiiiEEENS1_10collective13CollectiveMmaINS1_37MainloopSm90TmaGmmaWarpSpecializedFP8ILi4ENS5_IJNS4_1CILi1EEESB_SB_EEENS1_35KernelTmaWarpSpecializedCooperativeEEENS5_IJNSA_ILi128EEENSA_ILi256EEESF_EEENS_12float_e5m2_tENS5_IJlSB_lEEESI_SJ_NS4_8TiledMMAINS4_8MMA_AtomIJNS4_4SM904GMMA31MMA_64x256x32_F32E5M2E5M2_SS_TNILNSN_7ScaleInE1ELSP_1EEEEEENS4_6LayoutINS5_IJNSA_ILi2EEESB_SB_EEENS5_IJSB_NSA_ILi0EEESV_EEEEENS5_IJNS4_10UnderscoreESY_SY_EEEEENS4_13SM90_TMA_LOADENS4_14ComposedLayoutINS4_7SwizzleILi3ELi4ELi3EEENS4_18smem_ptr_flag_bitsILi8EEENSS_INS5_IJNSA_ILi8EEESF_EEENS5_IJSF_SB_EEEEEEEvNS4_8identityES11_S1B_vS1C_EENS_8epilogue10collective6detail29Sm90TmaWarpSpecializedAdapterINS1F_15DefaultEpilogueISI_SJ_SJ_NS1E_6thread17LinearCombinationISI_Li1EffLNS1J_9ScaleType4KindE0ELNS_15FloatRoundStyleE2ESI_EENS1_15EpilogueDefaultEEEEEvvEEEEvNT_6ParamsE --------------------------
	.section	.nv.shared._ZN7cutlass13device_kernelINS_4gemm6kernel13GemmUniversalIN4cute5tupleIJiiiiEEENS1_10collective13CollectiveMmaINS1_37MainloopSm90TmaGmmaWarpSpecializedFP8ILi4ENS5_IJNS4_1CILi1EEESB_SB_EEENS1_35KernelTmaWarpSpecializedCooperativeEEENS5_IJNSA_ILi128EEENSA_ILi256EEESF_EEENS_12float_e5m2_tENS5_IJlSB_lEEESI_SJ_NS4_8TiledMMAINS4_8MMA_AtomIJNS4_4SM904GMMA31MMA_64x256x32_F32E5M2E5M2_SS_TNILNSN_7ScaleInE1ELSP_1EEEEEENS4_6LayoutINS5_IJNSA_ILi2EEESB_SB_EEENS5_IJSB_NSA_ILi0EEESV_EEEEENS5_IJNS4_10UnderscoreESY_SY_EEEEENS4_13SM90_TMA_LOADENS4_14ComposedLayoutINS4_7SwizzleILi3ELi4ELi3EEENS4_18smem_ptr_flag_bitsILi8EEENSS_INS5_IJNSA_ILi8EEESF_EEENS5_IJSF_SB_EEEEEEEvNS4_8identityES11_S1B_vS1C_EENS_8epilogue10collective6detail29Sm90TmaWarpSpecializedAdapterINS1F_15DefaultEpilogueISI_SJ_SJ_NS1E_6thread17LinearCombinationISI_Li1EffLNS1J_9ScaleType4KindE0ELNS_15FloatRoundStyleE2ESI_EENS1_15EpilogueDefaultEEEEEvvEEEEvNT_6ParamsE,"aw",@nobits
	.sectionflags	@""
	.align	16
	.zero		1024


//--------------------- .nv.shared.reserved.0     --------------------------
	.section	.nv.shared.reserved.0,"aw",@nobits
	.weak		__nv_reservedSMEM_offset_0_alias
	.size		__nv_reservedSMEM_offset_0_alias, 0, 0
	.other		__nv_reservedSMEM_offset_0_alias,@"STO_CUDA_RESERVED_SHARED STV_DEFAULT"
__nv_reservedSMEM_offset_0_alias:
	.zero		0


//--------------------- .nv.global                --------------------------
	.section	.nv.global,"aw",@nobits
.nv.global:
	.type		_ZN40_INTERNAL_206df2a4_4_k_cu_6290b603_188494cute1_E,@object
	.size		_ZN40_INTERNAL_206df2a4_4_k_cu_6290b603_188494cute1_E,(_ZN40_INTERNAL_206df2a4_4_k_cu_6290b603_188494cuda3std3__45__cpo6cbeginE - _ZN40_INTERNAL_206df2a4_4_k_cu_6290b603_188494cute1_E)
_ZN40_INTERNAL_206df2a4_4_k_cu_6290b603_188494cute1_E:
	.zero		1
	.type		_ZN40_INTERNAL_206df2a4_4_k_cu_6290b603_188494cuda3std3__45__cpo6cbeginE,@object
	.size		_ZN40_INTERNAL_206df2a4_4_k_cu_6290b603_188494cuda3std3__45__cpo6cbeginE,(_ZN40_INTERNAL_206df2a4_4_k_cu_6290b603_188494cuda3std3__48in_placeE - _ZN40_INTERNAL_206df2a4_4_k_cu_6290b603_188494cuda3std3__45__cpo6cbeginE)
_ZN40_INTERNAL_206df2a4_4_k_cu_6290b603_188494cuda3std3__45__cpo6cbeginE:
	.zero		1
	.type		_ZN40_INTERNAL_206df2a4_4_k_cu_6290b603_188494cuda3std3__48in_placeE,@object
	.size		_ZN40_INTERNAL_206df2a4_4_k_cu_6290b603_188494cuda3std3__48in_placeE,(_ZN40_INTERNAL_206df2a4_4_k_cu_6290b603_188494cuda3std6ranges3__45__cpo9iter_moveE - _ZN40_INTERNAL_206df2a4_4_k_cu_6290b603_188494cuda3std3__48in_placeE)
_ZN40_INTERNAL_206df2a4_4_k_cu_6290b603_188494cuda3std3__48in_placeE:
	.zero		1
	.type		_ZN40_INTERNAL_206df2a4_4_k_cu_6290b603_188494cuda3std6ranges3__45__cpo9iter_moveE,@object
	.size		_ZN40_INTERNAL_206df2a4_4_k_cu_6290b603_188494cuda3std6ranges3__45__cpo9iter_moveE,(_ZN40_INTERNAL_206df2a4_4_k_cu_6290b603_188494cuda3std3__45__cpo5beginE - _ZN40_INTERNAL_206df2a4_4_k_cu_6290b603_188494cuda3std6ranges3__45__cpo9iter_moveE)
_ZN40_INTERNAL_206df2a4_4_k_cu_6290b603_188494cuda3std6ranges3__45__cpo9iter_moveE:
	.zero		1
	.type		_ZN40_INTERNAL_206df2a4_4_k_cu_6290b603_188494cuda3std3__45__cpo5beginE,@object
	.size		_ZN40_INTERNAL_206df2a4_4_k_cu_6290b603_188494cuda3std3__45__cpo5beginE,(_ZN40_INTERNAL_206df2a4_4_k_cu_6290b603_188494cuda3std3__442_GLOBAL__N__206df2a4_4_k_cu_6290b603_188496ignoreE - _ZN40_INTERNAL_206df2a4_4_k_cu_6290b603_188494cuda3std3__45__cpo5beginE)
_ZN40_INTERNAL_206df2a4_4_k_cu_6290b603_188494cuda3std3__45__cpo5beginE:
	.zero		1
	.type		_ZN40_INTERNAL_206df2a4_4_k_cu_6290b603_188494cuda3std3__442_GLOBAL__N__206df2a4_4_k_cu_6290b603_188496ignoreE,@object
	.size		_ZN40_INTERNAL_206df2a4_4_k_cu_6290b603_188494cuda3std3__442_GLOBAL__N__206df2a4_4_k_cu_6290b603_188496ignoreE,(_ZN40_INTERNAL_206df2a4_4_k_cu_6290b603_188494cute7productE - _ZN40_INTERNAL_206df2a4_4_k_cu_6290b603_188494cuda3std3__442_GLOBAL__N__206df2a4_4_k_cu_6290b603_188496ignoreE)
_ZN40_INTERNAL_206df2a4_4_k_cu_6290b603_188494cuda3std3__442_GLOBAL__N__206df2a4_4_k_cu_6290b603_188496ignoreE:
	.zero		1
	.type		_ZN40_INTERNAL_206df2a4_4_k_cu_6290b603_188494cute7productE,@object
	.size		_ZN40_INTERNAL_206df2a4_4_k_cu_6290b603_188494cute7productE,(_ZN40_INTERNAL_206df2a4_4_k_cu_6290b603_188494cuda3std3__45__cpo3endE - _ZN40_INTERNAL_206df2a4_4_k_cu_6290b603_188494cute7productE)
_ZN40_INTERNAL_206df2a4_4_k_cu_6290b603_188494cute7productE:
	.zero		1
	.type		_ZN40_INTERNAL_206df2a4_4_k_cu_6290b603_188494cuda3std3__45__cpo3endE,@object
	.size		_ZN40_INTERNAL_206df2a4_4_k_cu_6290b603_188494cuda3std3__45__cpo3endE,(_ZN40_INTERNAL_206df2a4_4_k_cu_6290b603_188494cuda3std3__419piecewise_constructE - _ZN40_INTERNAL_206df2a4_4_k_cu_6290b603_188494cuda3std3__45__cpo3endE)
_ZN40_INTERNAL_206df2a4_4_k_cu_6290b603_188494cuda3std3__45__cpo3endE:
	.zero		1
	.type		_ZN40_INTERNAL_206df2a4_4_k_cu_6290b603_188494cuda3std3__419piecewise_constructE,@object
	.size		_ZN40_INTERNAL_206df2a4_4_k_cu_6290b603_188494cuda3std3__419piecewise_constructE,(_ZN40_INTERNAL_206df2a4_4_k_cu_6290b603_188494cuda3std3__45__cpo4cendE - _ZN40_INTERNAL_206df2a4_4_k_cu_6290b603_188494cuda3std3__419piecewise_constructE)
_ZN40_INTERNAL_206df2a4_4_k_cu_6290b603_188494cuda3std3__419piecewise_constructE:
	.zero		1
	.type		_ZN40_INTERNAL_206df2a4_4_k_cu_6290b603_188494cuda3std3__45__cpo4cendE,@object
	.size		_ZN40_INTERNAL_206df2a4_4_k_cu_6290b603_188494cuda3std3__45__cpo4cendE,(_ZN40_INTERNAL_206df2a4_4_k_cu_6290b603_188494cuda3std6ranges3__45__cpo4swapE - _ZN40_INTERNAL_206df2a4_4_k_cu_6290b603_188494cuda3std3__45__cpo4cendE)
_ZN40_INTERNAL_206df2a4_4_k_cu_6290b603_188494cuda3std3__45__cpo4cendE:
	.zero		1
	.type		_ZN40_INTERNAL_206df2a4_4_k_cu_6290b603_188494cuda3std6ranges3__45__cpo4swapE,@object
	.size		_ZN40_INTERNAL_206df2a4_4_k_cu_6290b603_188494cuda3std6ranges3__45__cpo4swapE,(.L_7 - _ZN40_INTERNAL_206df2a4_4_k_cu_6290b603_188494cuda3std6ranges3__45__cpo4swapE)
_ZN40_INTERNAL_206df2a4_4_k_cu_6290b603_188494cuda3std6ranges3__45__cpo4swapE:
	.zero		1
.L_7:


//--------------------- .nv.constant0._ZN7cutlass13device_kernelINS_4gemm6kernel13GemmUniversalIN4cute5tupleIJiiiiEEENS1_10collective13CollectiveMmaINS1_37MainloopSm90TmaGmmaWarpSpecializedFP8ILi4ENS5_IJNS4_1CILi1EEESB_SB_EEENS1_35KernelTmaWarpSpecializedCooperativeEEENS5_IJNSA_ILi128EEENSA_ILi256EEESF_EEENS_12float_e5m2_tENS5_IJlSB_lEEESI_SJ_NS4_8TiledMMAINS4_8MMA_AtomIJNS4_4SM904GMMA31MMA_64x256x32_F32E5M2E5M2_SS_TNILNSN_7ScaleInE1ELSP_1EEEEEENS4_6LayoutINS5_IJNSA_ILi2EEESB_SB_EEENS5_IJSB_NSA_ILi0EEESV_EEEEENS5_IJNS4_10UnderscoreESY_SY_EEEEENS4_13SM90_TMA_LOADENS4_14ComposedLayoutINS4_7SwizzleILi3ELi4ELi3EEENS4_18smem_ptr_flag_bitsILi8EEENSS_INS5_IJNSA_ILi8EEESF_EEENS5_IJSF_SB_EEEEEEEvNS4_8identityES11_S1B_vS1C_EENS_8epilogue10collective6detail29Sm90TmaWarpSpecializedAdapterINS1F_15DefaultEpilogueISI_SJ_SJ_NS1E_6thread17LinearCombinationISI_Li1EffLNS1J_9ScaleType4KindE0ELNS_15FloatRoundStyleE2ESI_EENS1_15EpilogueDefaultEEEEEvvEEEEvNT_6ParamsE --------------------------
	.section	.nv.constant0._ZN7cutlass13device_kernelINS_4gemm6kernel13GemmUniversalIN4cute5tupleIJiiiiEEENS1_10collective13CollectiveMmaINS1_37MainloopSm90TmaGmmaWarpSpecializedFP8ILi4ENS5_IJNS4_1CILi1EEESB_SB_EEENS1_35KernelTmaWarpSpecializedCooperativeEEENS5_IJNSA_ILi128EEENSA_ILi256EEESF_EEENS_12float_e5m2_tENS5_IJlSB_lEEESI_SJ_NS4_8TiledMMAINS4_8MMA_AtomIJNS4_4SM904GMMA31MMA_64x256x32_F32E5M2E5M2_SS_TNILNSN_7ScaleInE1ELSP_1EEEEEENS4_6LayoutINS5_IJNSA_ILi2EEESB_SB_EEENS5_IJSB_NSA_ILi0EEESV_EEEEENS5_IJNS4_10UnderscoreESY_SY_EEEEENS4_13SM90_TMA_LOADENS4_14ComposedLayoutINS4_7SwizzleILi3ELi4ELi3EEENS4_18smem_ptr_flag_bitsILi8EEENSS_INS5_IJNSA_ILi8EEESF_EEENS5_IJSF_SB_EEEEEEEvNS4_8identityES11_S1B_vS1C_EENS_8epilogue10collective6detail29Sm90TmaWarpSpecializedAdapterINS1F_15DefaultEpilogueISI_SJ_SJ_NS1E_6thread17LinearCombinationISI_Li1EffLNS1J_9ScaleType4KindE0ELNS_15FloatRoundStyleE2ESI_EENS1_15EpilogueDefaultEEEEEvvEEEEvNT_6ParamsE,"a",@progbits
	.sectionflags	@""
	.align	4
.nv.constant0._ZN7cutlass13device_kernelINS_4gemm6kernel13GemmUniversalIN4cute5tupleIJiiiiEEENS1_10collective13CollectiveMmaINS1_37MainloopSm90TmaGmmaWarpSpecializedFP8ILi4ENS5_IJNS4_1CILi1EEESB_SB_EEENS1_35KernelTmaWarpSpecializedCooperativeEEENS5_IJNSA_ILi128EEENSA_ILi256EEESF_EEENS_12float_e5m2_tENS5_IJlSB_lEEESI_SJ_NS4_8TiledMMAINS4_8MMA_AtomIJNS4_4SM904GMMA31MMA_64x256x32_F32E5M2E5M2_SS_TNILNSN_7ScaleInE1ELSP_1EEEEEENS4_6LayoutINS5_IJNSA_ILi2EEESB_SB_EEENS5_IJSB_NSA_ILi0EEESV_EEEEENS5_IJNS4_10UnderscoreESY_SY_EEEEENS4_13SM90_TMA_LOADENS4_14ComposedLayoutINS4_7SwizzleILi3ELi4ELi3EEENS4_18smem_ptr_flag_bitsILi8EEENSS_INS5_IJNSA_ILi8EEESF_EEENS5_IJSF_SB_EEEEEEEvNS4_8identityES11_S1B_vS1C_EENS_8epilogue10collective6detail29Sm90TmaWarpSpecializedAdapterINS1F_15DefaultEpilogueISI_SJ_SJ_NS1E_6thread17LinearCombinationISI_Li1EffLNS1J_9ScaleType4KindE0ELNS_15FloatRoundStyleE2ESI_EENS1_15EpilogueDefaultEEEEEvvEEEEvNT_6ParamsE:
	.zero		1664


//--------------------- SYMBOLS --------------------------

	.type		.nv.reservedSmem.offset0,@object
	.size		.nv.reservedSmem.offset0,0x4
